	.target	sm_90a

	.elftype	@"ET_EXEC"


//--------------------- .note.nv.tkinfo           --------------------------
	.section	.note.nv.tkinfo,"",@"SHT_NOTE"
	.sectionflags	@"SHF_NOTE_NV_TKINFO"
	.tkinfo
        /*0018*/ 	.word	0x00000002
        /*0030*/ 	.string	""
        /*0030*/ 	.string	"ptxas"
        /*0030*/ 	.string	"Cuda compilation tools, release 13.0, V13.0.88"
        /*0030*/ 	.string	"Build cuda_13.0.r13.0/compiler.36424714_0"
        /*0030*/ 	.string	"-arch sm_90a -m 64 "



//--------------------- .note.nv.cuinfo           --------------------------
	.section	.note.nv.cuinfo,"",@"SHT_NOTE"
	.sectionflags	@"SHF_NOTE_NV_CUINFO"
        /*0018*/ 	.short	0x0002
        /*001a*/ 	.short	0x005a
        /*001c*/ 	.short	0x0082
	.zero		2


//--------------------- .nv.info                  --------------------------
	.section	.nv.info,"",@"SHT_CUDA_INFO"
	.align	4


	//----- nvinfo : EIATTR_REGCOUNT
	.align		4
        /*0000*/ 	.byte	0x04, 0x2f
        /*0002*/ 	.short	(.L_15 - .L_14)
	.align		4
.L_14:
        /*0004*/ 	.word	index@(_ZN7cutlass13device_kernelINS_4gemm6kernel13GemmUniversalIN4cute5tupleIJiiiiEEENS1_10collective13CollectiveMmaINS1_34MainloopSm90TmaGmmaWarpSpecializedILi4ENS5_IJNS4_1CILi1EEESB_SB_EEENS1_35KernelTmaWarpSpecializedCooperativeEEENS5_IJNSA_ILi256EEENSA_ILi128EEENSA_ILi64EEEEEENS_6half_tENS5_IJSB_llEEESJ_SK_NS4_8TiledMMAINS4_8MMA_AtomIJNS4_4SM904GMMA26MMA_64x128x16_F32F16F16_SSILNSO_5MajorE1ELSQ_1ELNSO_7ScaleInE1ELSR_1EEEEEENS4_6LayoutINS5_IJNSA_ILi2EEESB_SB_EEENS5_IJSB_NSA_ILi0EEESX_EEEEENS5_IJNS4_10UnderscoreES10_S10_EEEEENS4_13SM90_TMA_LOADENS4_14ComposedLayoutINS4_7SwizzleILi3ELi4ELi3EEENS4_18smem_ptr_flag_bitsILi16EEENSU_INS5_IJSH_NSA_ILi8EEEEEENS5_IJSB_SH_EEEEEEEvNS4_8identityES13_S1D_vS1E_EENS_8epilogue10collective6detail29Sm90TmaWarpSpecializedAdapterINS1H_15DefaultEpilogueISJ_NS5_IJlSB_lEEES1L_NS1G_6thread17LinearCombinationISJ_Li1EffLNS1M_9ScaleType4KindE0ELNS_15FloatRoundStyleE2ESJ_EENS1_15EpilogueDefaultEEEEEvvEEEEvNT_6ParamsE)
        /*0008*/ 	.word	0x000000a8


	//----- nvinfo : EIATTR_FRAME_SIZE
	.align		4
.L_15:
        /*000c*/ 	.byte	0x04, 0x11
        /*000e*/ 	.short	(.L_17 - .L_16)
	.align		4
.L_16:
        /*0010*/ 	.word	index@(_ZN7cutlass13device_kernelINS_4gemm6kernel13GemmUniversalIN4cute5tupleIJiiiiEEENS1_10collective13CollectiveMmaINS1_34MainloopSm90TmaGmmaWarpSpecializedILi4ENS5_IJNS4_1CILi1EEESB_SB_EEENS1_35KernelTmaWarpSpecializedCooperativeEEENS5_IJNSA_ILi256EEENSA_ILi128EEENSA_ILi64EEEEEENS_6half_tENS5_IJSB_llEEESJ_SK_NS4_8TiledMMAINS4_8MMA_AtomIJNS4_4SM904GMMA26MMA_64x128x16_F32F16F16_SSILNSO_5MajorE1ELSQ_1ELNSO_7ScaleInE1ELSR_1EEEEEENS4_6LayoutINS5_IJNSA_ILi2EEESB_SB_EEENS5_IJSB_NSA_ILi0EEESX_EEEEENS5_IJNS4_10UnderscoreES10_S10_EEEEENS4_13SM90_TMA_LOADENS4_14ComposedLayoutINS4_7SwizzleILi3ELi4ELi3EEENS4_18smem_ptr_flag_bitsILi16EEENSU_INS5_IJSH_NSA_ILi8EEEEEENS5_IJSB_SH_EEEEEEEvNS4_8identityES13_S1D_vS1E_EENS_8epilogue10collective6detail29Sm90TmaWarpSpecializedAdapterINS1H_15DefaultEpilogueISJ_NS5_IJlSB_lEEES1L_NS1G_6thread17LinearCombinationISJ_Li1EffLNS1M_9ScaleType4KindE0ELNS_15FloatRoundStyleE2ESJ_EENS1_15EpilogueDefaultEEEEEvvEEEEvNT_6ParamsE)
        /*0014*/ 	.word	0x00000000


	//----- nvinfo : EIATTR_MIN_STACK_SIZE
	.align		4
.L_17:
        /*0018*/ 	.byte	0x04, 0x12
        /*001a*/ 	.short	(.L_19 - .L_18)
	.align		4
.L_18:
        /*001c*/ 	.word	index@(_ZN7cutlass13device_kernelINS_4gemm6kernel13GemmUniversalIN4cute5tupleIJiiiiEEENS1_10collective13CollectiveMmaINS1_34MainloopSm90TmaGmmaWarpSpecializedILi4ENS5_IJNS4_1CILi1EEESB_SB_EEENS1_35KernelTmaWarpSpecializedCooperativeEEENS5_IJNSA_ILi256EEENSA_ILi128EEENSA_ILi64EEEEEENS_6half_tENS5_IJSB_llEEESJ_SK_NS4_8TiledMMAINS4_8MMA_AtomIJNS4_4SM904GMMA26MMA_64x128x16_F32F16F16_SSILNSO_5MajorE1ELSQ_1ELNSO_7ScaleInE1ELSR_1EEEEEENS4_6LayoutINS5_IJNSA_ILi2EEESB_SB_EEENS5_IJSB_NSA_ILi0EEESX_EEEEENS5_IJNS4_10UnderscoreES10_S10_EEEEENS4_13SM90_TMA_LOADENS4_14ComposedLayoutINS4_7SwizzleILi3ELi4ELi3EEENS4_18smem_ptr_flag_bitsILi16EEENSU_INS5_IJSH_NSA_ILi8EEEEEENS5_IJSB_SH_EEEEEEEvNS4_8identityES13_S1D_vS1E_EENS_8epilogue10collective6detail29Sm90TmaWarpSpecializedAdapterINS1H_15DefaultEpilogueISJ_NS5_IJlSB_lEEES1L_NS1G_6thread17LinearCombinationISJ_Li1EffLNS1M_9ScaleType4KindE0ELNS_15FloatRoundStyleE2ESJ_EENS1_15EpilogueDefaultEEEEEvvEEEEvNT_6ParamsE)
        /*0020*/ 	.word	0x00000000
.L_19:


//--------------------- .nv.compat                --------------------------
	.section	.nv.compat,"",@"SHT_CUDA_COMPAT_INFO"
	.align	4
        /*0000*/ 	.byte	0x02, 0x09, 0x01, 0x00, 0x02, 0x02, 0x04, 0x00, 0x02, 0x05, 0x05, 0x00, 0x03, 0x07, 0x01, 0x01
        /*0010*/ 	.byte	0x02, 0x03, 0x01, 0x00, 0x02, 0x06, 0x01, 0x00, 0x04, 0x0b, 0x08, 0x00, 0x00, 0x00, 0x00, 0x00
        /*0020*/ 	.byte	0x00, 0x00, 0x00, 0x00


//--------------------- .nv.info._ZN7cutlass13device_kernelINS_4gemm6kernel13GemmUniversalIN4cute5tupleIJiiiiEEENS1_10collective13CollectiveMmaINS1_34MainloopSm90TmaGmmaWarpSpecializedILi4ENS5_IJNS4_1CILi1EEESB_SB_EEENS1_35KernelTmaWarpSpecializedCooperativeEEENS5_IJNSA_ILi256EEENSA_ILi128EEENSA_ILi64EEEEEENS_6half_tENS5_IJSB_llEEESJ_SK_NS4_8TiledMMAINS4_8MMA_AtomIJNS4_4SM904GMMA26MMA_64x128x16_F32F16F16_SSILNSO_5MajorE1ELSQ_1ELNSO_7ScaleInE1ELSR_1EEEEEENS4_6LayoutINS5_IJNSA_ILi2EEESB_SB_EEENS5_IJSB_NSA_ILi0EEESX_EEEEENS5_IJNS4_10UnderscoreES10_S10_EEEEENS4_13SM90_TMA_LOADENS4_14ComposedLayoutINS4_7SwizzleILi3ELi4ELi3EEENS4_18smem_ptr_flag_bitsILi16EEENSU_INS5_IJSH_NSA_ILi8EEEEEENS5_IJSB_SH_EEEEEEEvNS4_8identityES13_S1D_vS1E_EENS_8epilogue10collective6detail29Sm90TmaWarpSpecializedAdapterINS1H_15DefaultEpilogueISJ_NS5_IJlSB_lEEES1L_NS1G_6thread17LinearCombinationISJ_Li1EffLNS1M_9ScaleType4KindE0ELNS_15FloatRoundStyleE2ESJ_EENS1_15EpilogueDefaultEEEEEvvEEEEvNT_6ParamsE --------------------------
	.section	.nv.info._ZN7cutlass13device_kernelINS_4gemm6kernel13GemmUniversalIN4cute5tupleIJiiiiEEENS1_10collective13CollectiveMmaINS1_34MainloopSm90TmaGmmaWarpSpecializedILi4ENS5_IJNS4_1CILi1EEESB_SB_EEENS1_35KernelTmaWarpSpecializedCooperativeEEENS5_IJNSA_ILi256EEENSA_ILi128EEENSA_ILi64EEEEEENS_6half_tENS5_IJSB_llEEESJ_SK_NS4_8TiledMMAINS4_8MMA_AtomIJNS4_4SM904GMMA26MMA_64x128x16_F32F16F16_SSILNSO_5MajorE1ELSQ_1ELNSO_7ScaleInE1ELSR_1EEEEEENS4_6LayoutINS5_IJNSA_ILi2EEESB_SB_EEENS5_IJSB_NSA_ILi0EEESX_EEEEENS5_IJNS4_10UnderscoreES10_S10_EEEEENS4_13SM90_TMA_LOADENS4_14ComposedLayoutINS4_7SwizzleILi3ELi4ELi3EEENS4_18smem_ptr_flag_bitsILi16EEENSU_INS5_IJSH_NSA_ILi8EEEEEENS5_IJSB_SH_EEEEEEEvNS4_8identityES13_S1D_vS1E_EENS_8epilogue10collective6detail29Sm90TmaWarpSpecializedAdapterINS1H_15DefaultEpilogueISJ_NS5_IJlSB_lEEES1L_NS1G_6thread17LinearCombinationISJ_Li1EffLNS1M_9ScaleType4KindE0ELNS_15FloatRoundStyleE2ESJ_EENS1_15EpilogueDefaultEEEEEvvEEEEvNT_6ParamsE,"",@"SHT_CUDA_INFO"
	.sectionflags	@""
	.align	4


	//----- nvinfo : EIATTR_CUDA_API_VERSION
	.align		4
        /*0000*/ 	.byte	0x04, 0x37
        /*0002*/ 	.short	(.L_21 - .L_20)
.L_20:
        /*0004*/ 	.word	0x00000082


	//----- nvinfo : EIATTR_KPARAM_INFO
	.align		4
.L_21:
        /*0008*/ 	.byte	0x04, 0x17
        /*000a*/ 	.short	(.L_23 - .L_22)
.L_22:
        /*000c*/ 	.word	0x00000000
        /*0010*/ 	.short	0x0000
        /*0012*/ 	.short	0x0070
        /*0014*/ 	.byte	0x00, 0xf0, 0x01, 0x10


	//----- nvinfo : EIATTR_SPARSE_MMA_MASK
	.align		4
.L_23:
        /*0018*/ 	.byte	0x03, 0x50
        /*001a*/ 	.short	0x0000


	//----- nvinfo : EIATTR_MAXREG_COUNT
	.align		4
        /*001c*/ 	.byte	0x03, 0x1b
        /*001e*/ 	.short	0x00a8


	//----- nvinfo : EIATTR_NUM_BARRIERS
	.align		4
        /*0020*/ 	.byte	0x02, 0x4c
        /*0022*/ 	.byte	0x01
	.zero		1


	//----- nvinfo : EIATTR_EXTERNS
	.align		4
        /*0024*/ 	.byte	0x04, 0x0f
        /*0026*/ 	.short	(.L_25 - .L_24)


	//   ....[0]....
	.align		4
.L_24:
        /*0028*/ 	.word	index@(__assertfail)


	//----- nvinfo : EIATTR_MERCURY_ISA_VERSION
	.align		4
.L_25:
        /*002c*/ 	.byte	0x03, 0x5f
        /*002e*/ 	.short	0x0101


	//----- nvinfo : EIATTR_INT_WARP_WIDE_INSTR_OFFSETS
	.align		4
        /*0030*/ 	.byte	0x04, 0x31
        /*0032*/ 	.short	(.L_27 - .L_26)


	//   ....[0]....
.L_26:
        /*0034*/ 	.word	0x000003b0


	//   ....[1]....
        /*0038*/ 	.word	0x000003e0


	//   ....[2]....
        /*003c*/ 	.word	0x000004c0


	//----- nvinfo : EIATTR_COOP_GROUP_MASK_REGIDS
	.align		4
.L_27:
        /*0040*/ 	.byte	0x04, 0x29
        /*0042*/ 	.short	(.L_29 - .L_28)


	//   ....[0]....
.L_28:
        /*0044*/ 	.word	0xffffffff


	//   ....[1]....
        /*0048*/ 	.word	0xffffffff


	//   ....[2]....
        /*004c*/ 	.word	0xffffffff


	//   ....[3]....
        /*0050*/ 	.word	0xffffffff


	//   ....[4]....
        /*0054*/ 	.word	0xffffffff


	//----- nvinfo : EIATTR_COOP_GROUP_INSTR_OFFSETS
	.align		4
.L_29:
        /*0058*/ 	.byte	0x04, 0x28
        /*005a*/ 	.short	(.L_31 - .L_30)


	//   ....[0]....
.L_30:
        /*005c*/ 	.word	0x00000060


	//   ....[1]....
        /*0060*/ 	.word	0x00000070


	//   ....[2]....
        /*0064*/ 	.word	0x00000130


	//   ....[3]....
        /*0068*/ 	.word	0x000002c0


	//   ....[4]....
        /*006c*/ 	.word	0x00000f70


	//----- nvinfo : EIATTR_REG_RECONFIG
	.align		4
.L_31:
        /*0070*/ 	.byte	0x01, 0x54
	.zero		2


	//----- nvinfo : EIATTR_SYSCALL_OFFSETS
	.align		4
        /*0074*/ 	.byte	0x04, 0x46
        /*0076*/ 	.short	(.L_33 - .L_32)


	//   ....[0]....
.L_32:
        /*0078*/ 	.word	0x00001130


	//----- nvinfo : EIATTR_MBARRIER_INSTR_OFFSETS
	.align		4
.L_33:
        /*007c*/ 	.byte	0x04, 0x39
        /*007e*/ 	.short	(.L_35 - .L_34)


	//   ....[0]....
.L_34:
        /*0080*/ 	.word	0x00000230
        /*0084*/ 	.word	0x000000ff
        /*0088*/ 	.word	0x00000000
        /*008c*/ 	.short	0x0100
        /*008e*/ 	.byte	0x08
	.zero		1


	//   ....[1]....
        /*0090*/ 	.word	0x00000240
        /*0094*/ 	.word	0x000000ff
        /*0098*/ 	.word	0x00000020
        /*009c*/ 	.short	0x0100
        /*009e*/ 	.byte	0x08
	.zero		1


	//   ....[2]....
        /*00a0*/ 	.word	0x00000250
        /*00a4*/ 	.word	0x000000ff
        /*00a8*/ 	.word	0x00000008
        /*00ac*/ 	.short	0x0100
        /*00ae*/ 	.byte	0x08
	.zero		1


	//   ....[3]....
        /*00b0*/ 	.word	0x00000260
        /*00b4*/ 	.word	0x000000ff
        /*00b8*/ 	.word	0x00000028
        /*00bc*/ 	.short	0x0100
        /*00be*/ 	.byte	0x08
	.zero		1


	//   ....[4]....
        /*00c0*/ 	.word	0x00000270
        /*00c4*/ 	.word	0x000000ff
        /*00c8*/ 	.word	0x00000010
        /*00cc*/ 	.short	0x0100
        /*00ce*/ 	.byte	0x08
	.zero		1


	//   ....[5]....
        /*00d0*/ 	.word	0x00000280
        /*00d4*/ 	.word	0x000000ff
        /*00d8*/ 	.word	0x00000030
        /*00dc*/ 	.short	0x0100
        /*00de*/ 	.byte	0x08
	.zero		1


	//   ....[6]....
        /*00e0*/ 	.word	0x00000290
        /*00e4*/ 	.word	0x000000ff
        /*00e8*/ 	.word	0x00000018
        /*00ec*/ 	.short	0x0100
        /*00ee*/ 	.byte	0x08
	.zero		1


	//   ....[7]....
        /*00f0*/ 	.word	0x000002a0
        /*00f4*/ 	.word	0x000000ff
        /*00f8*/ 	.word	0x00000038
        /*00fc*/ 	.short	0x0100
        /*00fe*/ 	.byte	0x08
	.zero		1


	//   ....[8]....
        /*0100*/ 	.word	0x00000530
        /*0104*/ 	.word	0x000000ff
        /*0108*/ 	.word	0x00000050
        /*010c*/ 	.short	0x0100
        /*010e*/ 	.byte	0x06
	.zero		1


	//   ....[9]....
        /*0110*/ 	.word	0x00000590
        /*0114*/ 	.word	0x000000ff
        /*0118*/ 	.word	0x00000058
        /*011c*/ 	.short	0x0100
        /*011e*/ 	.byte	0x06
	.zero		1


	//   ....[10]....
        /*0120*/ 	.word	0x000011b0
        /*0124*/ 	.word	0x00000003
        /*0128*/ 	.word	0x00000000
        /*012c*/ 	.short	0x010a
        /*012e*/ 	.byte	0x3f
	.zero		1


	//   ....[11]....
        /*0130*/ 	.word	0x000011f0
        /*0134*/ 	.word	0x00000003
        /*0138*/ 	.word	0x00000000
        /*013c*/ 	.short	0x010a
        /*013e*/ 	.byte	0x3f
	.zero		1


	//   ....[12]....
        /*0140*/ 	.word	0x000016c0
        /*0144*/ 	.word	0x000000ff
        /*0148*/ 	.word	0x00000000
        /*014c*/ 	.short	0x010a
        /*014e*/ 	.byte	0x07
	.zero		1


	//   ....[13]....
        /*0150*/ 	.word	0x00001700
        /*0154*/ 	.word	0x000000ff
        /*0158*/ 	.word	0x00000000
        /*015c*/ 	.short	0x010a
        /*015e*/ 	.byte	0x07
	.zero		1


	//   ....[14]....
        /*0160*/ 	.word	0x00001aa0
        /*0164*/ 	.word	0x000000ff
        /*0168*/ 	.word	0x00000000
        /*016c*/ 	.short	0x0101
        /*016e*/ 	.byte	0x07
	.zero		1


	//   ....[15]....
        /*0170*/ 	.word	0x00001c80
        /*0174*/ 	.word	0x000000ff
        /*0178*/ 	.word	0x00000000
        /*017c*/ 	.short	0x0101
        /*017e*/ 	.byte	0x04
	.zero		1


	//   ....[16]....
        /*0180*/ 	.word	0x0000b590
        /*0184*/ 	.word	0x0000000c
        /*0188*/ 	.word	0x00000020
        /*018c*/ 	.short	0x010a
        /*018e*/ 	.byte	0x3f
	.zero		1


	//   ....[17]....
        /*0190*/ 	.word	0x0000ba90
        /*0194*/ 	.word	0x00000005
        /*0198*/ 	.word	0x00000058
        /*019c*/ 	.short	0x0101
        /*019e*/ 	.byte	0x3f
	.zero		1


	//   ....[18]....
        /*01a0*/ 	.word	0x0000c190
        /*01a4*/ 	.word	0x00000007
        /*01a8*/ 	.word	0x00000000
        /*01ac*/ 	.short	0x010a
        /*01ae*/ 	.byte	0x3f
	.zero		1


	//   ....[19]....
        /*01b0*/ 	.word	0x0000c210
        /*01b4*/ 	.word	0x00000006
        /*01b8*/ 	.word	0x00000000
        /*01bc*/ 	.short	0x010a
        /*01be*/ 	.byte	0x3f
	.zero		1


	//   ....[20]....
        /*01c0*/ 	.word	0x0000c2a0
        /*01c4*/ 	.word	0x00000007
        /*01c8*/ 	.word	0x00000000
        /*01cc*/ 	.short	0x010a
        /*01ce*/ 	.byte	0x3f
	.zero		1


	//   ....[21]....
        /*01d0*/ 	.word	0x0000c330
        /*01d4*/ 	.word	0x00000005
        /*01d8*/ 	.word	0x00000000
        /*01dc*/ 	.short	0x010a
        /*01de*/ 	.byte	0x3f
	.zero		1


	//   ....[22]....
        /*01e0*/ 	.word	0x0000c390
        /*01e4*/ 	.word	0x00000003
        /*01e8*/ 	.word	0x00000000
        /*01ec*/ 	.short	0x010a
        /*01ee*/ 	.byte	0x3f
	.zero		1


	//   ....[23]....
        /*01f0*/ 	.word	0x0000c3f0
        /*01f4*/ 	.word	0x00000004
        /*01f8*/ 	.word	0x00000000
        /*01fc*/ 	.short	0x010a
        /*01fe*/ 	.byte	0x3f
	.zero		1


	//   ....[24]....
        /*0200*/ 	.word	0x0000c4c0
        /*0204*/ 	.word	0x0000000c
        /*0208*/ 	.word	0x00000020
        /*020c*/ 	.short	0x010a
        /*020e*/ 	.byte	0x3f
	.zero		1


	//   ....[25]....
        /*0210*/ 	.word	0x0000c590
        /*0214*/ 	.word	0x00000007
        /*0218*/ 	.word	0x00000000
        /*021c*/ 	.short	0x010a
        /*021e*/ 	.byte	0x3f
	.zero		1


	//   ....[26]....
        /*0220*/ 	.word	0x0000c5e0
        /*0224*/ 	.word	0x00000006
        /*0228*/ 	.word	0x00000000
        /*022c*/ 	.short	0x010a
        /*022e*/ 	.byte	0x3f
	.zero		1


	//   ....[27]....
        /*0230*/ 	.word	0x0000c630
        /*0234*/ 	.word	0x00000007
        /*0238*/ 	.word	0x00000000
        /*023c*/ 	.short	0x010a
        /*023e*/ 	.byte	0x3f
	.zero		1


	//----- nvinfo : EIATTR_NUM_MBARRIERS
	.align		4
.L_35:
        /*0240*/ 	.byte	0x03, 0x38
        /*0242*/ 	.short	0x000a


	//----- nvinfo : EIATTR_EXIT_INSTR_OFFSETS
	.align		4
        /*0244*/ 	.byte	0x04, 0x1c
        /*0246*/ 	.short	(.L_37 - .L_36)


	//   ....[0]....
.L_36:
        /*0248*/ 	.word	0x000005e0


	//   ....[1]....
        /*024c*/ 	.word	0x00000ea0


	//   ....[2]....
        /*0250*/ 	.word	0x0000abb0


	//   ....[3]....
        /*0254*/ 	.word	0x0000b1e0


	//   ....[4]....
        /*0258*/ 	.word	0x0000c380


	//----- nvinfo : EIATTR_MAX_THREADS
	.align		4
.L_37:
        /*025c*/ 	.byte	0x04, 0x05
        /*025e*/ 	.short	(.L_39 - .L_38)
.L_38:
        /*0260*/ 	.word	0x00000180
        /*0264*/ 	.word	0x00000001
        /*0268*/ 	.word	0x00000001


	//----- nvinfo : EIATTR_CRS_STACK_SIZE
	.align		4
.L_39:
        /*026c*/ 	.byte	0x04, 0x1e
        /*026e*/ 	.short	(.L_41 - .L_40)
.L_40:
        /*0270*/ 	.word	0x00000000


	//----- nvinfo : EIATTR_CBANK_PARAM_SIZE
	.align		4
.L_41:
        /*0274*/ 	.byte	0x03, 0x19
        /*0276*/ 	.short	0x0470


	//----- nvinfo : EIATTR_PARAM_CBANK
	.align		4
        /*0278*/ 	.byte	0x04, 0x0a
        /*027a*/ 	.short	(.L_43 - .L_42)
	.align		4
.L_42:
        /*027c*/ 	.word	index@(.nv.constant0._ZN7cutlass13device_kernelINS_4gemm6kernel13GemmUniversalIN4cute5tupleIJiiiiEEENS1_10collective13CollectiveMmaINS1_34MainloopSm90TmaGmmaWarpSpecializedILi4ENS5_IJNS4_1CILi1EEESB_SB_EEENS1_35KernelTmaWarpSpecializedCooperativeEEENS5_IJNSA_ILi256EEENSA_ILi128EEENSA_ILi64EEEEEENS_6half_tENS5_IJSB_llEEESJ_SK_NS4_8TiledMMAINS4_8MMA_AtomIJNS4_4SM904GMMA26MMA_64x128x16_F32F16F16_SSILNSO_5MajorE1ELSQ_1ELNSO_7ScaleInE1ELSR_1EEEEEENS4_6LayoutINS5_IJNSA_ILi2EEESB_SB_EEENS5_IJSB_NSA_ILi0EEESX_EEEEENS5_IJNS4_10UnderscoreES10_S10_EEEEENS4_13SM90_TMA_LOADENS4_14ComposedLayoutINS4_7SwizzleILi3ELi4ELi3EEENS4_18smem_ptr_flag_bitsILi16EEENSU_INS5_IJSH_NSA_ILi8EEEEEENS5_IJSB_SH_EEEEEEEvNS4_8identityES13_S1D_vS1E_EENS_8epilogue10collective6detail29Sm90TmaWarpSpecializedAdapterINS1H_15DefaultEpilogueISJ_NS5_IJlSB_lEEES1L_NS1G_6thread17LinearCombinationISJ_Li1EffLNS1M_9ScaleType4KindE0ELNS_15FloatRoundStyleE2ESJ_EENS1_15EpilogueDefaultEEEEEvvEEEEvNT_6ParamsE)
        /*0280*/ 	.short	0x0210
        /*0282*/ 	.short	0x0470


	//----- nvinfo : EIATTR_SW_WAR
	.align		4
.L_43:
        /*0284*/ 	.byte	0x04, 0x36
        /*0286*/ 	.short	(.L_45 - .L_44)
.L_44:
        /*0288*/ 	.word	0x00000008
.L_45:


//--------------------- .nv.callgraph             --------------------------
	.section	.nv.callgraph,"",@"SHT_CUDA_CALLGRAPH"
	.align	4
	.sectionentsize	8
	.align		4
        /*0000*/ 	.word	0x00000000
	.align		4
        /*0004*/ 	.word	0xffffffff
	.align		4
        /*0008*/ 	.word	index@(_ZN7cutlass13device_kernelINS_4gemm6kernel13GemmUniversalIN4cute5tupleIJiiiiEEENS1_10collective13CollectiveMmaINS1_34MainloopSm90TmaGmmaWarpSpecializedILi4ENS5_IJNS4_1CILi1EEESB_SB_EEENS1_35KernelTmaWarpSpecializedCooperativeEEENS5_IJNSA_ILi256EEENSA_ILi128EEENSA_ILi64EEEEEENS_6half_tENS5_IJSB_llEEESJ_SK_NS4_8TiledMMAINS4_8MMA_AtomIJNS4_4SM904GMMA26MMA_64x128x16_F32F16F16_SSILNSO_5MajorE1ELSQ_1ELNSO_7ScaleInE1ELSR_1EEEEEENS4_6LayoutINS5_IJNSA_ILi2EEESB_SB_EEENS5_IJSB_NSA_ILi0EEESX_EEEEENS5_IJNS4_10UnderscoreES10_S10_EEEEENS4_13SM90_TMA_LOADENS4_14ComposedLayoutINS4_7SwizzleILi3ELi4ELi3EEENS4_18smem_ptr_flag_bitsILi16EEENSU_INS5_IJSH_NSA_ILi8EEEEEENS5_IJSB_SH_EEEEEEEvNS4_8identityES13_S1D_vS1E_EENS_8epilogue10collective6detail29Sm90TmaWarpSpecializedAdapterINS1H_15DefaultEpilogueISJ_NS5_IJlSB_lEEES1L_NS1G_6thread17LinearCombinationISJ_Li1EffLNS1M_9ScaleType4KindE0ELNS_15FloatRoundStyleE2ESJ_EENS1_15EpilogueDefaultEEEEEvvEEEEvNT_6ParamsE)
	.align		4
        /*000c*/ 	.word	index@(__assertfail)
	.align		4
        /*0010*/ 	.word	0x00000000
	.align		4
        /*0014*/ 	.word	0xfffffffe
	.align		4
        /*0018*/ 	.word	0x00000000
	.align		4
        /*001c*/ 	.word	0xfffffffd
	.align		4
        /*0020*/ 	.word	0x00000000
	.align		4
        /*0024*/ 	.word	0xfffffffc


//--------------------- .nv.constant4             --------------------------
	.section	.nv.constant4,"a",@progbits
	.align	8
	.align		8
.nv.constant4:
        /*0000*/ 	.dword	__assertfail
	.align		8
        /*0008*/ 	.dword	__unnamed_1
	.align		8
        /*0010*/ 	.dword	_ZN39_INTERNAL_57fe9d3e_4_k_cu_3f53f2cb_29684cuda3std3__45__cpo5beginE
	.align		8
        /*0018*/ 	.dword	_ZN39_INTERNAL_57fe9d3e_4_k_cu_3f53f2cb_29684cuda3std3__45__cpo3endE
	.align		8
        /*0020*/ 	.dword	_ZN39_INTERNAL_57fe9d3e_4_k_cu_3f53f2cb_29684cuda3std3__45__cpo6cbeginE
	.align		8
        /*0028*/ 	.dword	_ZN39_INTERNAL_57fe9d3e_4_k_cu_3f53f2cb_29684cuda3std3__45__cpo4cendE
	.align		8
        /*0030*/ 	.dword	_ZN39_INTERNAL_57fe9d3e_4_k_cu_3f53f2cb_29684cuda3std3__441_GLOBAL__N__57fe9d3e_4_k_cu_3f53f2cb_29686ignoreE
	.align		8
        /*0038*/ 	.dword	_ZN39_INTERNAL_57fe9d3e_4_k_cu_3f53f2cb_29684cuda3std3__419piecewise_constructE
	.align		8
        /*0040*/ 	.dword	_ZN39_INTERNAL_57fe9d3e_4_k_cu_3f53f2cb_29684cuda3std3__48in_placeE
	.align		8
        /*0048*/ 	.dword	_ZN39_INTERNAL_57fe9d3e_4_k_cu_3f53f2cb_29684cuda3std6ranges3__45__cpo4swapE
	.align		8
        /*0050*/ 	.dword	_ZN39_INTERNAL_57fe9d3e_4_k_cu_3f53f2cb_29684cuda3std6ranges3__45__cpo9iter_moveE
	.align		8
        /*0058*/ 	.dword	_ZN39_INTERNAL_57fe9d3e_4_k_cu_3f53f2cb_29684cute7productE
	.align		8
        /*0060*/ 	.dword	_ZN39_INTERNAL_57fe9d3e_4_k_cu_3f53f2cb_29684cute1_E
	.align		8
        /*0068*/ 	.dword	$str$22
	.align		8
        /*0070*/ 	.dword	$str$23


//--------------------- .text._ZN7cutlass13device_kernelINS_4gemm6kernel13GemmUniversalIN4cute5tupleIJiiiiEEENS1_10collective13CollectiveMmaINS1_34MainloopSm90TmaGmmaWarpSpecializedILi4ENS5_IJNS4_1CILi1EEESB_SB_EEENS1_35KernelTmaWarpSpecializedCooperativeEEENS5_IJNSA_ILi256EEENSA_ILi128EEENSA_ILi64EEEEEENS_6half_tENS5_IJSB_llEEESJ_SK_NS4_8TiledMMAINS4_8MMA_AtomIJNS4_4SM904GMMA26MMA_64x128x16_F32F16F16_SSILNSO_5MajorE1ELSQ_1ELNSO_7ScaleInE1ELSR_1EEEEEENS4_6LayoutINS5_IJNSA_ILi2EEESB_SB_EEENS5_IJSB_NSA_ILi0EEESX_EEEEENS5_IJNS4_10UnderscoreES10_S10_EEEEENS4_13SM90_TMA_LOADENS4_14ComposedLayoutINS4_7SwizzleILi3ELi4ELi3EEENS4_18smem_ptr_flag_bitsILi16EEENSU_INS5_IJSH_NSA_ILi8EEEEEENS5_IJSB_SH_EEEEEEEvNS4_8identityES13_S1D_vS1E_EENS_8epilogue10collective6detail29Sm90TmaWarpSpecializedAdapterINS1H_15DefaultEpilogueISJ_NS5_IJlSB_lEEES1L_NS1G_6thread17LinearCombinationISJ_Li1EffLNS1M_9ScaleType4KindE0ELNS_15FloatRoundStyleE2ESJ_EENS1_15EpilogueDefaultEEEEEvvEEEEvNT_6ParamsE --------------------------
	.section	.text._ZN7cutlass13device_kernelINS_4gemm6kernel13GemmUniversalIN4cute5tupleIJiiiiEEENS1_10collective13CollectiveMmaINS1_34MainloopSm90TmaGmmaWarpSpecializedILi4ENS5_IJNS4_1CILi1EEESB_SB_EEENS1_35KernelTmaWarpSpecializedCooperativeEEENS5_IJNSA_ILi256EEENSA_ILi128EEENSA_ILi64EEEEEENS_6half_tENS5_IJSB_llEEESJ_SK_NS4_8TiledMMAINS4_8MMA_AtomIJNS4_4SM904GMMA26MMA_64x128x16_F32F16F16_SSILNSO_5MajorE1ELSQ_1ELNSO_7ScaleInE1ELSR_1EEEEEENS4_6LayoutINS5_IJNSA_ILi2EEESB_SB_EEENS5_IJSB_NSA_ILi0EEESX_EEEEENS5_IJNS4_10UnderscoreES10_S10_EEEEENS4_13SM90_TMA_LOADENS4_14ComposedLayoutINS4_7SwizzleILi3ELi4ELi3EEENS4_18smem_ptr_flag_bitsILi16EEENSU_INS5_IJSH_NSA_ILi8EEEEEENS5_IJSB_SH_EEEEEEEvNS4_8identityES13_S1D_vS1E_EENS_8epilogue10collective6detail29Sm90TmaWarpSpecializedAdapterINS1H_15DefaultEpilogueISJ_NS5_IJlSB_lEEES1L_NS1G_6thread17LinearCombinationISJ_Li1EffLNS1M_9ScaleType4KindE0ELNS_15FloatRoundStyleE2ESJ_EENS1_15EpilogueDefaultEEEEEvvEEEEvNT_6ParamsE,"ax",@progbits
	.align	128
.text._ZN7cutlass13device_kernelINS_4gemm6kernel13GemmUniversalIN4cute5tupleIJiiiiEEENS1_10collective13CollectiveMmaINS1_34MainloopSm90TmaGmmaWarpSpecializedILi4ENS5_IJNS4_1CILi1EEESB_SB_EEENS1_35KernelTmaWarpSpecializedCooperativeEEENS5_IJNSA_ILi256EEENSA_ILi128EEENSA_ILi64EEEEEENS_6half_tENS5_IJSB_llEEESJ_SK_NS4_8TiledMMAINS4_8MMA_AtomIJNS4_4SM904GMMA26MMA_64x128x16_F32F16F16_SSILNSO_5MajorE1ELSQ_1ELNSO_7ScaleInE1ELSR_1EEEEEENS4_6LayoutINS5_IJNSA_ILi2EEESB_SB_EEENS5_IJSB_NSA_ILi0EEESX_EEEEENS5_IJNS4_10UnderscoreES10_S10_EEEEENS4_13SM90_TMA_LOADENS4_14ComposedLayoutINS4_7SwizzleILi3ELi4ELi3EEENS4_18smem_ptr_flag_bitsILi16EEENSU_INS5_IJSH_NSA_ILi8EEEEEENS5_IJSB_SH_EEEEEEEvNS4_8identityES13_S1D_vS1E_EENS_8epilogue10collective6detail29Sm90TmaWarpSpecializedAdapterINS1H_15DefaultEpilogueISJ_NS5_IJlSB_lEEES1L_NS1G_6thread17LinearCombinationISJ_Li1EffLNS1M_9ScaleType4KindE0ELNS_15FloatRoundStyleE2ESJ_EENS1_15EpilogueDefaultEEEEEvvEEEEvNT_6ParamsE:
        .type           _ZN7cutlass13device_kernelINS_4gemm6kernel13GemmUniversalIN4cute5tupleIJiiiiEEENS1_10collective13CollectiveMmaINS1_34MainloopSm90TmaGmmaWarpSpecializedILi4ENS5_IJNS4_1CILi1EEESB_SB_EEENS1_35KernelTmaWarpSpecializedCooperativeEEENS5_IJNSA_ILi256EEENSA_ILi128EEENSA_ILi64EEEEEENS_6half_tENS5_IJSB_llEEESJ_SK_NS4_8TiledMMAINS4_8MMA_AtomIJNS4_4SM904GMMA26MMA_64x128x16_F32F16F16_SSILNSO_5MajorE1ELSQ_1ELNSO_7ScaleInE1ELSR_1EEEEEENS4_6LayoutINS5_IJNSA_ILi2EEESB_SB_EEENS5_IJSB_NSA_ILi0EEESX_EEEEENS5_IJNS4_10UnderscoreES10_S10_EEEEENS4_13SM90_TMA_LOADENS4_14ComposedLayoutINS4_7SwizzleILi3ELi4ELi3EEENS4_18smem_ptr_flag_bitsILi16EEENSU_INS5_IJSH_NSA_ILi8EEEEEENS5_IJSB_SH_EEEEEEEvNS4_8identityES13_S1D_vS1E_EENS_8epilogue10collective6detail29Sm90TmaWarpSpecializedAdapterINS1H_15DefaultEpilogueISJ_NS5_IJlSB_lEEES1L_NS1G_6thread17LinearCombinationISJ_Li1EffLNS1M_9ScaleType4KindE0ELNS_15FloatRoundStyleE2ESJ_EENS1_15EpilogueDefaultEEEEEvvEEEEvNT_6ParamsE,@function
        .size           _ZN7cutlass13device_kernelINS_4gemm6kernel13GemmUniversalIN4cute5tupleIJiiiiEEENS1_10collective13CollectiveMmaINS1_34MainloopSm90TmaGmmaWarpSpecializedILi4ENS5_IJNS4_1CILi1EEESB_SB_EEENS1_35KernelTmaWarpSpecializedCooperativeEEENS5_IJNSA_ILi256EEENSA_ILi128EEENSA_ILi64EEEEEENS_6half_tENS5_IJSB_llEEESJ_SK_NS4_8TiledMMAINS4_8MMA_AtomIJNS4_4SM904GMMA26MMA_64x128x16_F32F16F16_SSILNSO_5MajorE1ELSQ_1ELNSO_7ScaleInE1ELSR_1EEEEEENS4_6LayoutINS5_IJNSA_ILi2EEESB_SB_EEENS5_IJSB_NSA_ILi0EEESX_EEEEENS5_IJNS4_10UnderscoreES10_S10_EEEEENS4_13SM90_TMA_LOADENS4_14ComposedLayoutINS4_7SwizzleILi3ELi4ELi3EEENS4_18smem_ptr_flag_bitsILi16EEENSU_INS5_IJSH_NSA_ILi8EEEEEENS5_IJSB_SH_EEEEEEEvNS4_8identityES13_S1D_vS1E_EENS_8epilogue10collective6detail29Sm90TmaWarpSpecializedAdapterINS1H_15DefaultEpilogueISJ_NS5_IJlSB_lEEES1L_NS1G_6thread17LinearCombinationISJ_Li1EffLNS1M_9ScaleType4KindE0ELNS_15FloatRoundStyleE2ESJ_EENS1_15EpilogueDefaultEEEEEvvEEEEvNT_6ParamsE,(.L_x_320 - _ZN7cutlass13device_kernelINS_4gemm6kernel13GemmUniversalIN4cute5tupleIJiiiiEEENS1_10collective13CollectiveMmaINS1_34MainloopSm90TmaGmmaWarpSpecializedILi4ENS5_IJNS4_1CILi1EEESB_SB_EEENS1_35KernelTmaWarpSpecializedCooperativeEEENS5_IJNSA_ILi256EEENSA_ILi128EEENSA_ILi64EEEEEENS_6half_tENS5_IJSB_llEEESJ_SK_NS4_8TiledMMAINS4_8MMA_AtomIJNS4_4SM904GMMA26MMA_64x128x16_F32F16F16_SSILNSO_5MajorE1ELSQ_1ELNSO_7ScaleInE1ELSR_1EEEEEENS4_6LayoutINS5_IJNSA_ILi2EEESB_SB_EEENS5_IJSB_NSA_ILi0EEESX_EEEEENS5_IJNS4_10UnderscoreES10_S10_EEEEENS4_13SM90_TMA_LOADENS4_14ComposedLayoutINS4_7SwizzleILi3ELi4ELi3EEENS4_18smem_ptr_flag_bitsILi16EEENSU_INS5_IJSH_NSA_ILi8EEEEEENS5_IJSB_SH_EEEEEEEvNS4_8identityES13_S1D_vS1E_EENS_8epilogue10collective6detail29Sm90TmaWarpSpecializedAdapterINS1H_15DefaultEpilogueISJ_NS5_IJlSB_lEEES1L_NS1G_6thread17LinearCombinationISJ_Li1EffLNS1M_9ScaleType4KindE0ELNS_15FloatRoundStyleE2ESJ_EENS1_15EpilogueDefaultEEEEEvvEEEEvNT_6ParamsE)
        .other          _ZN7cutlass13device_kernelINS_4gemm6kernel13GemmUniversalIN4cute5tupleIJiiiiEEENS1_10collective13CollectiveMmaINS1_34MainloopSm90TmaGmmaWarpSpecializedILi4ENS5_IJNS4_1CILi1EEESB_SB_EEENS1_35KernelTmaWarpSpecializedCooperativeEEENS5_IJNSA_ILi256EEENSA_ILi128EEENSA_ILi64EEEEEENS_6half_tENS5_IJSB_llEEESJ_SK_NS4_8TiledMMAINS4_8MMA_AtomIJNS4_4SM904GMMA26MMA_64x128x16_F32F16F16_SSILNSO_5MajorE1ELSQ_1ELNSO_7ScaleInE1ELSR_1EEEEEENS4_6LayoutINS5_IJNSA_ILi2EEESB_SB_EEENS5_IJSB_NSA_ILi0EEESX_EEEEENS5_IJNS4_10UnderscoreES10_S10_EEEEENS4_13SM90_TMA_LOADENS4_14ComposedLayoutINS4_7SwizzleILi3ELi4ELi3EEENS4_18smem_ptr_flag_bitsILi16EEENSU_INS5_IJSH_NSA_ILi8EEEEEENS5_IJSB_SH_EEEEEEEvNS4_8identityES13_S1D_vS1E_EENS_8epilogue10collective6detail29Sm90TmaWarpSpecializedAdapterINS1H_15DefaultEpilogueISJ_NS5_IJlSB_lEEES1L_NS1G_6thread17LinearCombinationISJ_Li1EffLNS1M_9ScaleType4KindE0ELNS_15FloatRoundStyleE2ESJ_EENS1_15EpilogueDefaultEEEEEvvEEEEvNT_6ParamsE,@"STO_CUDA_ENTRY STV_DEFAULT"
_ZN7cutlass13device_kernelINS_4gemm6kernel13GemmUniversalIN4cute5tupleIJiiiiEEENS1_10collective13CollectiveMmaINS1_34MainloopSm90TmaGmmaWarpSpecializedILi4ENS5_IJNS4_1CILi1EEESB_SB_EEENS1_35KernelTmaWarpSpecializedCooperativeEEENS5_IJNSA_ILi256EEENSA_ILi128EEENSA_ILi64EEEEEENS_6half_tENS5_IJSB_llEEESJ_SK_NS4_8TiledMMAINS4_8MMA_AtomIJNS4_4SM904GMMA26MMA_64x128x16_F32F16F16_SSILNSO_5MajorE1ELSQ_1ELNSO_7ScaleInE1ELSR_1EEEEEENS4_6LayoutINS5_IJNSA_ILi2EEESB_SB_EEENS5_IJSB_NSA_ILi0EEESX_EEEEENS5_IJNS4_10UnderscoreES10_S10_EEEEENS4_13SM90_TMA_LOADENS4_14ComposedLayoutINS4_7SwizzleILi3ELi4ELi3EEENS4_18smem_ptr_flag_bitsILi16EEENSU_INS5_IJSH_NSA_ILi8EEEEEENS5_IJSB_SH_EEEEEEEvNS4_8identityES13_S1D_vS1E_EENS_8epilogue10collective6detail29Sm90TmaWarpSpecializedAdapterINS1H_15DefaultEpilogueISJ_NS5_IJlSB_lEEES1L_NS1G_6thread17LinearCombinationISJ_Li1EffLNS1M_9ScaleType4KindE0ELNS_15FloatRoundStyleE2ESJ_EENS1_15EpilogueDefaultEEEEEvvEEEEvNT_6ParamsE:
[----:B------:R-:W0:Y:S01]  /*0000*/  LDC R1, c[0x0][0x28] ;  /* 0x00000a00ff017b82 */ /* 0x000e220000000800 */
[----:B------:R-:W1:Y:S01]  /*0010*/  S2R R18, SR_TID.X ;  /* 0x0000000000127919 */ /* 0x000e620000002100 */
[----:B------:R-:W-:Y:S01]  /*0020*/  ELECT P0, URZ, PT ;  /* 0x00000000003f782f */ /* 0x000fe20003800000 */
[----:B------:R-:W-:Y:S01]  /*0030*/  BSSY B0, `(.L_x_0) ;  /* 0x000000f000007945 */ /* 0x000fe20003800000 */
[--C-:B-1----:R-:W-:Y:S02]  /*0040*/  SHF.R.U32.HI R0, RZ, 0x5, R18.reuse ;  /* 0x00000005ff007819 */ /* 0x102fe40000011612 */
[----:B------:R-:W-:-:S03]  /*0050*/  SHF.R.U32.HI R22, RZ, 0x7, R18 ;  /* 0x00000007ff167819 */ /* 0x000fc60000011612 */
[----:B------:R-:W1:Y:S04]  /*0060*/  SHFL.IDX PT, R5, R0, RZ, 0x1f ;  /* 0x00001fff00057589 */ /* 0x000e6800000e0000 */
[----:B------:R2:W3:Y:S01]  /*0070*/  SHFL.IDX PT, R8, R22, RZ, 0x1f ;  /* 0x00001fff16087589 */ /* 0x0004e200000e0000 */
[----:B-1----:R-:W-:-:S13]  /*0080*/  ISETP.NE.OR P0, PT, R5, RZ, !P0 ;  /* 0x000000ff0500720c */ /* 0x002fda0004705670 */
[----:B0-23--:R-:W-:Y:S05]  /*0090*/  @P0 BRA `(.L_x_1) ;  /* 0x0000000000200947 */ /* 0x00dfea0003800000 */
[----:B------:R-:W-:Y:S02]  /*00a0*/  ULDC.64 UR4, c[0x0][0x198] ;  /* 0x0000660000047ab9 */ /* 0x000fe40000000a00 */
[----:B------:R-:W-:Y:S02]  /*00b0*/  UIADD3 UR6, UP0, UR4, 0xf0, URZ ;  /* 0x000000f004067890 */ /* 0x000fe4000ff1e03f */
[----:B------:R-:W-:Y:S02]  /*00c0*/  UIADD3 UR4, UP1, UR4, 0x1f0, URZ ;  /* 0x000001f004047890 */ /* 0x000fe4000ff3e03f */
[----:B------:R-:W-:Y:S02]  /*00d0*/  UIADD3.X UR7, URZ, UR5, URZ, UP0, !UPT ;  /* 0x000000053f077290 */ /* 0x000fe400087fe43f */
[----:B------:R-:W-:-:S07]  /*00e0*/  UIADD3.X UR5, URZ, UR5, URZ, UP1, !UPT ;  /* 0x000000053f057290 */ /* 0x000fce0008ffe43f */
[----:B------:R0:W-:Y:S02]  /*00f0*/  UTMACCTL.PF [UR6] ;  /* 0x00000000060079b9 */ /* 0x0001e40008040000 */
[----:B------:R0:W-:Y:S02]  /*0100*/  UTMACCTL.PF [UR4] ;  /* 0x00000000040079b9 */ /* 0x0001e40008040000 */
[----:B0-----:R-:W-:Y:S01]  /*0110*/  NOP ;  /* 0x0000000000007918 */ /* 0x001fe20000000000 */
.L_x_1:
[----:B------:R-:W-:Y:S05]  /*0120*/  BSYNC B0 ;  /* 0x0000000000007941 */ /* 0x000fea0003800000 */
.L_x_0:
[----:B------:R-:W0:Y:S02]  /*0130*/  SHFL.IDX PT, R2, R0, RZ, 0x1f ;  /* 0x00001fff00027589 */ /* 0x000e2400000e0000 */
[----:B0-----:R-:W-:-:S13]  /*0140*/  ISETP.NE.AND P0, PT, R2, RZ, PT ;  /* 0x000000ff0200720c */ /* 0x001fda0003f05270 */
[----:B------:R-:W-:Y:S05]  /*0150*/  @P0 BRA `(.L_x_2) ;  /* 0x0000000000580947 */ /* 0x000fea0003800000 */
[----:B------:R-:W0:Y:S01]  /*0160*/  S2UR UR8, SR_CgaCtaId ;  /* 0x00000000000879c3 */ /* 0x000e220000008800 */
[----:B------:R-:W-:Y:S01]  /*0170*/  UMOV UR4, 0x400 ;  /* 0x0000040000047882 */ /* 0x000fe20000000000 */
[----:B------:R-:W-:Y:S01]  /*0180*/  UMOV UR5, 0x1 ;  /* 0x0000000100057882 */ /* 0x000fe20000000000 */
[----:B------:R-:W-:Y:S01]  /*0190*/  UMOV UR6, 0x100 ;  /* 0x0000010000067882 */ /* 0x000fe20000000000 */
[----:B------:R-:W-:Y:S01]  /*01a0*/  ELECT P0, URZ, PT ;  /* 0x00000000003f782f */ /* 0x000fe20003800000 */
[----:B------:R-:W-:-:S04]  /*01b0*/  UIADD3 UR6, -UR6, 0x100000, URZ ;  /* 0x0010000006067890 */ /* 0x000fc8000fffe13f */
[----:B------:R-:W-:Y:S02]  /*01c0*/  USHF.L.U32 UR7, UR6, 0xb, URZ ;  /* 0x0000000b06077899 */ /* 0x000fe4000800063f */
[----:B------:R-:W-:Y:S02]  /*01d0*/  USHF.L.U32 UR6, UR6, 0x1, URZ ;  /* 0x0000000106067899 */ /* 0x000fe4000800063f */
[----:B0-----:R-:W-:Y:S02]  /*01e0*/  ULEA UR8, UR8, UR4, 0x18 ;  /* 0x0000000408087291 */ /* 0x001fe4000f8ec03f */
[----:B------:R-:W-:-:S04]  /*01f0*/  UIADD3 UR4, -UR5, 0x100000, URZ ;  /* 0x0010000005047890 */ /* 0x000fc8000fffe13f */
[----:B------:R-:W-:Y:S02]  /*0200*/  USHF.L.U32 UR5, UR4, 0xb, URZ ;  /* 0x0000000b04057899 */ /* 0x000fe4000800063f */
[----:B------:R-:W-:Y:S01]  /*0210*/  USHF.L.U32 UR4, UR4, 0x1, URZ ;  /* 0x0000000104047899 */ /* 0x000fe2000800063f */
[----:B------:R-:W0:Y:S11]  /*0220*/  FENCE.VIEW.ASYNC.S ;  /* 0x00000000000073c6 */ /* 0x000e360000000000 */
[----:B0-----:R0:W1:Y:S01]  /*0230*/  SYNCS.EXCH.64 URZ, [UR8], UR4 ;  /* 0x00000004083f75b2 */ /* 0x0010620008000100 */
[----:B------:R0:W2:Y:S01]  /*0240*/  SYNCS.EXCH.64 URZ, [UR8+0x20], UR6 ;  /* 0x00002006083f75b2 */ /* 0x0000a20008000100 */
[----:B------:R0:W3:Y:S01]  /*0250*/  SYNCS.EXCH.64 URZ, [UR8+0x8], UR4 ;  /* 0x00000804083f75b2 */ /* 0x0000e20008000100 */
[----:B------:R0:W4:Y:S01]  /*0260*/  SYNCS.EXCH.64 URZ, [UR8+0x28], UR6 ;  /* 0x00002806083f75b2 */ /* 0x0001220008000100 */
[----:B------:R0:W0:Y:S01]  /*0270*/  SYNCS.EXCH.64 URZ, [UR8+0x10], UR4 ;  /* 0x00001004083f75b2 */ /* 0x0000220008000100 */
[----:B------:R0:W0:Y:S01]  /*0280*/  SYNCS.EXCH.64 URZ, [UR8+0x30], UR6 ;  /* 0x00003006083f75b2 */ /* 0x0000220008000100 */
[----:B------:R0:W0:Y:S01]  /*0290*/  SYNCS.EXCH.64 URZ, [UR8+0x18], UR4 ;  /* 0x00001804083f75b2 */ /* 0x0000220008000100 */
[----:B------:R0:W0:Y:S01]  /*02a0*/  SYNCS.EXCH.64 URZ, [UR8+0x38], UR6 ;  /* 0x00003806083f75b2 */ /* 0x0000220008000100 */
[----:B------:R-:W-:Y:S01]  /*02b0*/  NOP ;  /* 0x0000000000007918 */ /* 0x000fe20000000000 */
.L_x_2:
[----:B------:R-:W5:Y:S01]  /*02c0*/  SHFL.IDX PT, R0, R0, RZ, 0x1f ;  /* 0x00001fff00007589 */ /* 0x000f6200000e0000 */
[----:B------:R-:W1:Y:S01]  /*02d0*/  LDC R2, c[0x0][0x65c] ;  /* 0x00019700ff027b82 */ /* 0x000e620000000800 */
[----:B------:R-:W-:Y:S02]  /*02e0*/  ELECT P0, URZ, PT ;  /* 0x00000000003f782f */ /* 0x000fe40003800000 */
[----:B------:R-:W-:Y:S01]  /*02f0*/  SHF.R.S32.HI R6, RZ, 0x1f, R5 ;  /* 0x0000001fff067819 */ /* 0x000fe20000011405 */
[----:B------:R-:W2:Y:S01]  /*0300*/  S2R R3, SR_CTAID.Y ;  /* 0x0000000000037919 */ /* 0x000ea20000002600 */
[----:B0-----:R-:W-:Y:S01]  /*0310*/  UMOV UR4, 0x20 ;  /* 0x0000002000047882 */ /* 0x001fe20000000000 */
[----:B------:R-:W-:Y:S01]  /*0320*/  ISETP.NE.AND P2, PT, R8, RZ, PT ;  /* 0x000000ff0800720c */ /* 0x000fe20003f45270 */
[----:B------:R-:W-:Y:S01]  /*0330*/  NOP ;  /* 0x0000000000007918 */ /* 0x000fe20000000000 */
[----:B------:R-:W0:Y:S01]  /*0340*/  S2R R4, SR_CTAID.X ;  /* 0x0000000000047919 */ /* 0x000e220000002500 */
[----:B------:R-:W-:Y:S01]  /*0350*/  LEA.HI R6, R6, R5, RZ, 0x2 ;  /* 0x0000000506067211 */ /* 0x000fe200078f10ff */
[----:B------:R-:W-:Y:S01]  /*0360*/  NOP ;  /* 0x0000000000007918 */ /* 0x000fe20000000000 */
[----:B-----5:R-:W-:-:S02]  /*0370*/  ISETP.NE.OR P0, PT, R0, RZ, !P0 ;  /* 0x000000ff0000720c */ /* 0x020fc40004705670 */
[----:B-1----:R-:W-:-:S04]  /*0380*/  ISETP.NE.AND P3, PT, R2, 0x1, PT ;  /* 0x000000010200780c */ /* 0x002fc80003f65270 */
[----:B------:R-:W-:Y:S02]  /*0390*/  P2R R0, PR, RZ, 0x8 ;  /* 0x00000008ff007803 */ /* 0x000fe40000000000 */
[----:B------:R-:W-:-:S05]  /*03a0*/  LOP3.LUT R0, R6, 0xfffffffc, RZ, 0xc0, !PT ;  /* 0xfffffffc06007812 */ /* 0x000fca00078ec0ff */
[----:B------:R-:W-:Y:S01]  /*03b0*/  VOTEU.ALL UP0, P0 ;  /* 0x00000000003f7886 */ /* 0x000fe20000000000 */
[----:B------:R-:W-:Y:S01]  /*03c0*/  IMAD.IADD R0, R5, 0x1, -R0 ;  /* 0x0000000105007824 */ /* 0x000fe200078e0a00 */
[----:B------:R-:W0:Y:S01]  /*03d0*/  @P3 LDC R17, c[0x0][0x10] ;  /* 0x00000400ff113b82 */ /* 0x000e220000000800 */
[----:B------:R-:W-:Y:S01]  /*03e0*/  VOTEU.ALL UP1, P0 ;  /* 0x00000000003f7886 */ /* 0x000fe20000020000 */
[----:B--2---:R-:W-:Y:S01]  /*03f0*/  @P3 IMAD.MOV.U32 R6, RZ, RZ, R3 ;  /* 0x000000ffff063224 */ /* 0x004fe200078e0003 */
[----:B------:R-:W-:Y:S01]  /*0400*/  @!UP0 UMOV UR6, 0x400 ;  /* 0x0000040000068882 */ /* 0x000fe20000000000 */
[----:B------:R-:W-:-:S04]  /*0410*/  @!UP0 UIADD3 UR4, -UR4, 0x100000, URZ ;  /* 0x0010000004048890 */ /* 0x000fc8000fffe13f */
[----:B------:R-:W-:Y:S02]  /*0420*/  @!UP0 USHF.L.U32 UR5, UR4, 0xb, URZ ;  /* 0x0000000b04058899 */ /* 0x000fe4000800063f */
[----:B------:R-:W-:Y:S01]  /*0430*/  @!UP0 USHF.L.U32 UR4, UR4, 0x1, URZ ;  /* 0x0000000104048899 */ /* 0x000fe2000800063f */
[----:B------:R-:W-:Y:S02]  /*0440*/  @P3 IMAD.MOV.U32 R7, RZ, RZ, RZ ;  /* 0x000000ffff073224 */ /* 0x000fe400078e00ff */
[----:B------:R-:W-:Y:S01]  /*0450*/  IMAD.MOV.U32 R5, RZ, RZ, RZ ;  /* 0x000000ffff057224 */ /* 0x000fe200078e00ff */
[----:B------:R-:W1:Y:S01]  /*0460*/  @!UP0 S2UR UR7, SR_CgaCtaId ;  /* 0x00000000000789c3 */ /* 0x000e620000008800 */
[----:B------:R-:W-:-:S07]  /*0470*/  @P3 IMAD.MOV.U32 R11, RZ, RZ, RZ ;  /* 0x000000ffff0b3224 */ /* 0x000fce00078e00ff */
[----:B------:R-:W2:Y:S01]  /*0480*/  @!P3 LDC R9, c[0x0][0xc] ;  /* 0x00000300ff09bb82 */ /* 0x000ea20000000800 */
[----:B0-----:R-:W-:-:S04]  /*0490*/  @P3 IMAD.WIDE.U32 R16, R4, R17, R6 ;  /* 0x0000001104103225 */ /* 0x001fc800078e0006 */
[----:B------:R-:W-:Y:S01]  /*04a0*/  @P3 IMAD.IADD R17, R17, 0x1, R11 ;  /* 0x0000000111113824 */ /* 0x000fe200078e020b */
[----:B-1----:R-:W-:Y:S01]  /*04b0*/  @!UP0 ULEA UR6, UR7, UR6, 0x18 ;  /* 0x0000000607068291 */ /* 0x002fe2000f8ec03f */
[----:B------:R-:W-:Y:S01]  /*04c0*/  VOTEU.ALL UP0, P0 ;  /* 0x00000000003f7886 */ /* 0x000fe20000000000 */
[----:B------:R-:W-:-:S04]  /*04d0*/  ISETP.NE.AND P0, PT, R0, 0x3, PT ;  /* 0x000000030000780c */ /* 0x000fc80003f05270 */
[----:B------:R-:W-:Y:S01]  /*04e0*/  ISETP.EQ.OR P0, PT, R0, RZ, !P0 ;  /* 0x000000ff0000720c */ /* 0x000fe20004702670 */
[----:B--2---:R-:W-:-:S03]  /*04f0*/  @!P3 IMAD.WIDE.U32 R6, R9, R3, R4 ;  /* 0x000000030906b225 */ /* 0x004fc600078e0004 */
[C---:B------:R-:W-:Y:S01]  /*0500*/  ISETP.EQ.AND P0, PT, R8.reuse, RZ, P0 ;  /* 0x000000ff0800720c */ /* 0x040fe20000702270 */
[----:B------:R-:W-:Y:S01]  /*0510*/  VIADD R8, R8, 0xffffffff ;  /* 0xffffffff08087836 */ /* 0x000fe20000000000 */
[----:B------:R-:W0:Y:S02]  /*0520*/  FENCE.VIEW.ASYNC.S ;  /* 0x00000000000073c6 */ /* 0x000e240000000000 */
[----:B0-----:R0:W3:Y:S01]  /*0530*/  @!UP0 SYNCS.EXCH.64 URZ, [UR6+0x50], UR4 ;  /* 0x00005004063f85b2 */ /* 0x0010e20008000100 */
[----:B------:R-:W-:Y:S01]  /*0540*/  @!P3 MOV R16, R6 ;  /* 0x000000060010b202 */ /* 0x000fe20000000f00 */
[----:B------:R-:W-:Y:S01]  /*0550*/  @!P3 IMAD.MOV.U32 R17, RZ, RZ, R7 ;  /* 0x000000ffff11b224 */ /* 0x000fe200078e0007 */
[----:B------:R-:W-:Y:S02]  /*0560*/  SEL R19, RZ, 0x1, !P0 ;  /* 0x00000001ff137807 */ /* 0x000fe40004000000 */
[----:B------:R-:W-:-:S04]  /*0570*/  ISETP.GE.U32.AND P1, PT, R8, 0x2, PT ;  /* 0x000000020800780c */ /* 0x000fc80003f26070 */
[----:B------:R-:W-:Y:S01]  /*0580*/  SEL R19, R19, 0x2, P1 ;  /* 0x0000000213137807 */ /* 0x000fe20000800000 */
[----:B------:R0:W3:Y:S01]  /*0590*/  @!UP1 SYNCS.EXCH.64 URZ, [UR6+0x58], UR4 ;  /* 0x00005804063f95b2 */ /* 0x0000e20008000100 */
[----:B------:R-:W-:Y:S01]  /*05a0*/  NOP ;  /* 0x0000000000007918 */ /* 0x000fe20000000000 */
[----:B---34-:R-:W-:Y:S06]  /*05b0*/  BAR.SYNC.DEFER_BLOCKING 0x0 ;  /* 0x0000000000007b1d */ /* 0x018fec0000010000 */
[----:B------:R-:W-:Y:S05]  /*05c0*/  @!P2 BRA `(.L_x_3) ;  /* 0x000000a4007ca947 */ /* 0x000fea0003800000 */
[----:B------:R-:W-:-:S13]  /*05d0*/  ISETP.GT.U32.AND P0, PT, R8, 0x1, PT ;  /* 0x000000010800780c */ /* 0x000fda0003f04070 */
[----:B0-----:R-:W-:Y:S05]  /*05e0*/  @P0 EXIT ;  /* 0x000000000000094d */ /* 0x001fea0003800000 */
[----:B------:R-:W-:Y:S01]  /*05f0*/  ULDC.64 UR4, c[0x0][0x650] ;  /* 0x0001940000047ab9 */ /* 0x000fe20000000a00 */
[----:B------:R-:W-:Y:S01]  /*0600*/  PRMT R0, RZ, 0x7610, R0 ;  /* 0x00007610ff007816 */ /* 0x000fe20000000000 */
[----:B------:R-:W-:Y:S01]  /*0610*/  IMAD.MOV.U32 R152, RZ, RZ, -0x1 ;  /* 0xffffffffff987424 */ /* 0x000fe200078e00ff */
[----:B------:R-:W-:Y:S01]  /*0620*/  ISETP.GE.U32.AND P0, PT, R16, UR4, PT ;  /* 0x0000000410007c0c */ /* 0x000fe2000bf06070 */
[----:B------:R-:W-:Y:S02]  /*0630*/  IMAD.MOV.U32 R153, RZ, RZ, -0x1 ;  /* 0xffffffffff997424 */ /* 0x000fe400078e00ff */
[----:B------:R-:W-:Y:S01]  /*0640*/  IMAD.MOV.U32 R23, RZ, RZ, -0x1 ;  /* 0xffffffffff177424 */ /* 0x000fe200078e00ff */
[----:B------:R-:W-:-:S13]  /*0650*/  ISETP.GE.U32.AND.EX P0, PT, R17, UR5, PT, P0 ;  /* 0x0000000511007c0c */ /* 0x000fda000bf06100 */
[----:B------:R-:W-:Y:S05]  /*0660*/  @P0 BRA `(.L_x_4) ;  /* 0x0000000400540947 */ /* 0x000fea0003800000 */
[----:B------:R-:W0:Y:S01]  /*0670*/  LDC.64 R14, c[0x0][0x628] ;  /* 0x00018a00ff0e7b82 */ /* 0x000e220000000a00 */
[----:B------:R-:W-:Y:S02]  /*0680*/  IMAD.MOV.U32 R6, RZ, RZ, R16 ;  /* 0x000000ffff067224 */ /* 0x000fe400078e0010 */
[----:B------:R-:W-:-:S05]  /*0690*/  IMAD.MOV.U32 R7, RZ, RZ, R17 ;  /* 0x000000ffff077224 */ /* 0x000fca00078e0011 */
[----:B------:R-:W1:Y:S08]  /*06a0*/  LDC R0, c[0x0][0x630] ;  /* 0x00018c00ff007b82 */ /* 0x000e700000000800 */
[----:B------:R-:W2:Y:S01]  /*06b0*/  LDC.64 R20, c[0x0][0x620] ;  /* 0x00018800ff147b82 */ /* 0x000ea20000000a00 */
[----:B0-----:R-:W-:-:S04]  /*06c0*/  ISETP.NE.U32.AND P0, PT, R14, RZ, PT ;  /* 0x000000ff0e00720c */ /* 0x001fc80003f05070 */
[----:B------:R-:W-:-:S13]  /*06d0*/  ISETP.NE.AND.EX P0, PT, R15, RZ, PT, P0 ;  /* 0x000000ff0f00720c */ /* 0x000fda0003f05300 */
[----:B-12---:R-:W-:Y:S05]  /*06e0*/  @!P0 BRA `(.L_x_5) ;  /* 0x0000000000288947 */ /* 0x006fea0003800000 */
[----:B------:R-:W0:Y:S02]  /*06f0*/  LDC R11, c[0x0][0x634] ;  /* 0x00018d00ff0b7b82 */ /* 0x000e240000000800 */
[----:B0-----:R-:W-:-:S05]  /*0700*/  IADD3 R11, P0, R16, R11, RZ ;  /* 0x0000000b100b7210 */ /* 0x001fca0007f1e0ff */
[----:B------:R-:W-:-:S04]  /*0710*/  IMAD.X R13, RZ, RZ, R17, P0 ;  /* 0x000000ffff0d7224 */ /* 0x000fc800000e0611 */
[----:B------:R-:W-:-:S04]  /*0720*/  IMAD.WIDE.U32 R6, R13, R14, RZ ;  /* 0x0000000e0d067225 */ /* 0x000fc800078e00ff */
[----:B------:R-:W-:-:S04]  /*0730*/  IMAD.WIDE.U32 R8, P0, R11, R15, R6 ;  /* 0x0000000f0b087225 */ /* 0x000fc80007800006 */
[----:B------:R-:W-:Y:S01]  /*0740*/  IMAD.WIDE.U32 R6, R11, R14, RZ ;  /* 0x0000000e0b067225 */ /* 0x000fe200078e00ff */
[----:B------:R-:W-:-:S03]  /*0750*/  IADD3.X R11, RZ, RZ, RZ, P0, !PT ;  /* 0x000000ffff0b7210 */ /* 0x000fc600007fe4ff */
[----:B------:R-:W-:Y:S01]  /*0760*/  IMAD.MOV.U32 R10, RZ, RZ, R9 ;  /* 0x000000ffff0a7224 */ /* 0x000fe200078e0009 */
[----:B------:R-:W-:-:S05]  /*0770*/  IADD3 RZ, P0, R7, R8, RZ ;  /* 0x0000000807ff7210 */ /* 0x000fca0007f1e0ff */
[----:B------:R-:W-:-:S08]  /*0780*/  IMAD.WIDE.U32.X R6, R13, R15, R10, P0 ;  /* 0x0000000f0d067225 */ /* 0x000fd000000e040a */
.L_x_5:
[-CC-:B------:R-:W-:Y:S01]  /*0790*/  SHF.R.U64 R23, R6, R0.reuse, R7.reuse ;  /* 0x0000000006177219 */ /* 0x180fe20000001207 */
[----:B------:R-:W0:Y:S01]  /*07a0*/  LDC R10, c[0x0][0x618] ;  /* 0x00018600ff0a7b82 */ /* 0x000e220000000800 */
[----:B------:R-:W-:Y:S01]  /*07b0*/  SHF.R.U32.HI R5, RZ, R0, R7 ;  /* 0x00000000ff057219 */ /* 0x000fe20000011607 */
[----:B------:R-:W-:Y:S01]  /*07c0*/  ULDC UR4, c[0x0][0x150] ;  /* 0x0000540000047ab9 */ /* 0x000fe20000000800 */
[----:B------:R-:W-:Y:S02]  /*07d0*/  IADD3 R9, P0, RZ, -R23, RZ ;  /* 0x80000017ff097210 */ /* 0x000fe40007f1e0ff */
[----:B------:R-:W-:-:S03]  /*07e0*/  I2FP.F32.U32 R0, R4 ;  /* 0x0000000400007245 */ /* 0x000fc60000201000 */
[----:B------:R-:W1:Y:S01]  /*07f0*/  LDC.64 R28, c[0x0][0x640] ;  /* 0x00019000ff1c7b82 */ /* 0x000e620000000a00 */
[----:B------:R-:W-:Y:S02]  /*0800*/  IMAD.X R11, RZ, RZ, ~R5, P0 ;  /* 0x000000ffff0b7224 */ /* 0x000fe400000e0e05 */
[----:B------:R-:W-:Y:S01]  /*0810*/  FMUL R0, R0, UR4 ;  /* 0x0000000400007c20 */ /* 0x000fe20008400000 */
[----:B------:R-:W-:Y:S01]  /*0820*/  IMAD.WIDE.U32 R6, R9, R20, R16 ;  /* 0x0000001409067225 */ /* 0x000fe200078e0010 */
[----:B------:R-:W-:-:S03]  /*0830*/  ULDC UR4, c[0x0][0x154] ;  /* 0x0000550000047ab9 */ /* 0x000fc60000000800 */
[----:B------:R-:W-:Y:S01]  /*0840*/  IMAD R8, R11, R20, RZ ;  /* 0x000000140b087224 */ /* 0x000fe200078e02ff */
[----:B------:R-:W2:Y:S01]  /*0850*/  LDC R5, c[0x0][0x144] ;  /* 0x00005100ff057b82 */ /* 0x000ea20000000800 */
[----:B------:R-:W3:Y:S02]  /*0860*/  F2I.U32.TRUNC.NTZ R0, R0 ;  /* 0x0000000000007305 */ /* 0x000ee4000020f000 */
[----:B------:R-:W-:-:S04]  /*0870*/  IMAD R9, R9, R21, R8 ;  /* 0x0000001509097224 */ /* 0x000fc800078e0208 */
[----:B------:R-:W-:Y:S01]  /*0880*/  IMAD.IADD R7, R7, 0x1, R9 ;  /* 0x0000000107077824 */ /* 0x000fe200078e0209 */
[----:B------:R-:W4:Y:S01]  /*0890*/  LDC R12, c[0x0][0x608] ;  /* 0x00018200ff0c7b82 */ /* 0x000f220000000800 */
[----:B------:R-:W-:-:S03]  /*08a0*/  IMAD.MOV.U32 R9, RZ, RZ, -0x1 ;  /* 0xffffffffff097424 */ /* 0x000fc600078e00ff */
[-CC-:B0-----:R-:W-:Y:S02]  /*08b0*/  SHF.R.U64 R20, R6, R10.reuse, R7.reuse ;  /* 0x0000000a06147219 */ /* 0x181fe40000001207 */
[----:B------:R-:W-:Y:S02]  /*08c0*/  I2FP.F32.U32 R6, R3 ;  /* 0x0000000300067245 */ /* 0x000fe40000201000 */
[----:B------:R-:W0:Y:S01]  /*08d0*/  LDC R26, c[0x0][0x658] ;  /* 0x00019600ff1a7b82 */ /* 0x000e220000000800 */
[----:B-1----:R-:W-:Y:S01]  /*08e0*/  ISETP.NE.U32.AND P0, PT, R28, RZ, PT ;  /* 0x000000ff1c00720c */ /* 0x002fe20003f05070 */
[----:B---3--:R-:W-:Y:S01]  /*08f0*/  IMAD.MOV R8, RZ, RZ, -R0 ;  /* 0x000000ffff087224 */ /* 0x008fe200078e0a00 */
[----:B------:R-:W-:Y:S01]  /*0900*/  SHF.R.U32.HI R7, RZ, R10, R7 ;  /* 0x0000000aff077219 */ /* 0x000fe20000011607 */
[----:B------:R-:W-:Y:S01]  /*0910*/  FMUL R6, R6, UR4 ;  /* 0x0000000406067c20 */ /* 0x000fe20008400000 */
[----:B------:R-:W-:-:S03]  /*0920*/  ISETP.NE.AND.EX P0, PT, R29, RZ, PT, P0 ;  /* 0x000000ff1d00720c */ /* 0x000fc60003f05300 */
[----:B------:R-:W1:Y:S01]  /*0930*/  LDC R14, c[0x0][0x148] ;  /* 0x00005200ff0e7b82 */ /* 0x000e620000000800 */
[----:B--2---:R-:W-:-:S07]  /*0940*/  IMAD R0, R5, R8, R4 ;  /* 0x0000000805007224 */ /* 0x004fce00078e0204 */
[----:B------:R-:W2:Y:S01]  /*0950*/  LDC R24, c[0x0][0x600] ;  /* 0x00018000ff187b82 */ /* 0x000ea20000000800 */
[-CC-:B----4-:R-:W-:Y:S02]  /*0960*/  SHF.R.U64 R30, R20, R12.reuse, R7.reuse ;  /* 0x0000000c141e7219 */ /* 0x190fe40000001207 */
[----:B------:R-:W-:Y:S01]  /*0970*/  SHF.R.U32.HI R5, RZ, R12, R7 ;  /* 0x0000000cff057219 */ /* 0x000fe20000011607 */
[----:B------:R-:W-:Y:S01]  /*0980*/  IMAD.MOV.U32 R7, RZ, RZ, 0x1 ;  /* 0x00000001ff077424 */ /* 0x000fe200078e00ff */
[----:B------:R3:W4:Y:S03]  /*0990*/  F2I.U32.TRUNC.NTZ R12, R6 ;  /* 0x00000006000c7305 */ /* 0x000726000020f000 */
[----:B------:R-:W1:Y:S01]  /*09a0*/  LDC R15, c[0x0][0x648] ;  /* 0x00019200ff0f7b82 */ /* 0x000e620000000800 */
[-C--:B0-----:R-:W-:Y:S02]  /*09b0*/  SHF.L.U32 R4, R9, R26.reuse, RZ ;  /* 0x0000001a09047219 */ /* 0x081fe400000006ff */
[----:B------:R-:W-:-:S02]  /*09c0*/  SHF.R.U64 R32, R30, R26, R5 ;  /* 0x0000001a1e207219 */ /* 0x000fc40000001205 */
[----:B------:R-:W-:Y:S02]  /*09d0*/  LOP3.LUT R11, RZ, R4, RZ, 0x33, !PT ;  /* 0x00000004ff0b7212 */ /* 0x000fe400078e33ff */
[-C--:B------:R-:W-:Y:S01]  /*09e0*/  SHF.R.U32.HI R5, RZ, R26.reuse, R5 ;  /* 0x0000001aff057219 */ /* 0x080fe20000011605 */
[----:B------:R-:W0:Y:S01]  /*09f0*/  LDC R21, c[0x0][0x638] ;  /* 0x00018e00ff157b82 */ /* 0x000e220000000800 */
[----:B------:R-:W-:Y:S01]  /*0a00*/  SHF.L.U32 R10, R7, R26, RZ ;  /* 0x0000001a070a7219 */ /* 0x000fe200000006ff */
[----:B------:R-:W-:-:S06]  /*0a10*/  IMAD.MOV.U32 R4, RZ, RZ, R32 ;  /* 0x000000ffff047224 */ /* 0x000fcc00078e0020 */
[----:B------:R-:W0:Y:S01]  /*0a20*/  LDC R152, c[0x0][0x610] ;  /* 0x00018400ff987b82 */ /* 0x000e220000000800 */
[----:B---34-:R-:W-:Y:S05]  /*0a30*/  @!P0 BRA `(.L_x_6) ;  /* 0x0000000000288947 */ /* 0x018fea0003800000 */
[----:B------:R-:W3:Y:S02]  /*0a40*/  LDC R9, c[0x0][0x64c] ;  /* 0x00019300ff097b82 */ /* 0x000ee40000000800 */
[----:B---3--:R-:W-:-:S04]  /*0a50*/  IADD3 R9, P0, R32, R9, RZ ;  /* 0x0000000920097210 */ /* 0x008fc80007f1e0ff */
[----:B------:R-:W-:-:S05]  /*0a60*/  IADD3.X R13, RZ, R5, RZ, P0, !PT ;  /* 0x00000005ff0d7210 */ /* 0x000fca00007fe4ff */
[----:B------:R-:W-:-:S04]  /*0a70*/  IMAD.WIDE.U32 R4, R13, R28, RZ ;  /* 0x0000001c0d047225 */ /* 0x000fc800078e00ff */
[----:B------:R-:W-:-:S04]  /*0a80*/  IMAD.WIDE.U32 R6, P0, R9, R29, R4 ;  /* 0x0000001d09067225 */ /* 0x000fc80007800004 */
[----:B------:R-:W-:-:S04]  /*0a90*/  IMAD.WIDE.U32 R4, R9, R28, RZ ;  /* 0x0000001c09047225 */ /* 0x000fc800078e00ff */
[----:B------:R-:W-:Y:S01]  /*0aa0*/  IMAD.X R9, RZ, RZ, RZ, P0 ;  /* 0x000000ffff097224 */ /* 0x000fe200000e06ff */
[----:B------:R-:W-:Y:S01]  /*0ab0*/  IADD3 RZ, P0, R5, R6, RZ ;  /* 0x0000000605ff7210 */ /* 0x000fe20007f1e0ff */
[----:B------:R-:W-:-:S04]  /*0ac0*/  IMAD.MOV.U32 R8, RZ, RZ, R7 ;  /* 0x000000ffff087224 */ /* 0x000fc800078e0007 */
[----:B------:R-:W-:-:S08]  /*0ad0*/  IMAD.WIDE.U32.X R4, R13, R29, R8, P0 ;  /* 0x0000001d0d047225 */ /* 0x000fd000000e0408 */
.L_x_6:
[----:B-1----:R-:W-:Y:S01]  /*0ae0*/  SHF.R.U64 R4, R4, R15, R5 ;  /* 0x0000000f04047219 */ /* 0x002fe20000001205 */
[----:B--2---:R-:W-:Y:S01]  /*0af0*/  VIADD R5, R24, 0xffffffff ;  /* 0xffffffff18057836 */ /* 0x004fe20000000000 */
[----:B------:R-:W-:Y:S01]  /*0b00*/  LOP3.LUT R11, R30, R11, RZ, 0xc0, !PT ;  /* 0x0000000b1e0b7212 */ /* 0x000fe200078ec0ff */
[----:B------:R-:W-:Y:S02]  /*0b10*/  IMAD.MOV R12, RZ, RZ, -R12 ;  /* 0x000000ffff0c7224 */ /* 0x000fe400078e0a0c */
[----:B------:R-:W-:Y:S01]  /*0b20*/  IMAD.MOV R6, RZ, RZ, -R4 ;  /* 0x000000ffff067224 */ /* 0x000fe200078e0a04 */
[----:B------:R-:W-:Y:S01]  /*0b30*/  LOP3.LUT R5, R20, R5, RZ, 0xc0, !PT ;  /* 0x0000000514057212 */ /* 0x000fe200078ec0ff */
[----:B------:R-:W-:Y:S02]  /*0b40*/  @P3 IMAD R0, R14, R12, R3 ;  /* 0x0000000c0e003224 */ /* 0x000fe400078e0203 */
[----:B------:R-:W-:Y:S02]  /*0b50*/  IMAD R11, R10, R4, R11 ;  /* 0x000000040a0b7224 */ /* 0x000fe400078e020b */
[----:B0-----:R-:W-:-:S02]  /*0b60*/  IMAD R3, R6, R21, R32 ;  /* 0x0000001506037224 */ /* 0x001fc400078e0220 */
[----:B------:R-:W-:Y:S02]  /*0b70*/  IMAD R152, R11, R152, R0 ;  /* 0x000000980b987224 */ /* 0x000fe400078e0200 */
[----:B------:R-:W-:Y:S02]  /*0b80*/  IMAD R3, R3, R24, R5 ;  /* 0x0000001803037224 */ /* 0x000fe400078e0205 */
[----:B------:R-:W-:-:S03]  /*0b90*/  IMAD.MOV.U32 R0, RZ, RZ, 0x1 ;  /* 0x00000001ff007424 */ /* 0x000fc600078e00ff */
[----:B------:R-:W-:Y:S02]  /*0ba0*/  SEL R153, R3, R152, !P3 ;  /* 0x0000009803997207 */ /* 0x000fe40005800000 */
[----:B------:R-:W-:-:S07]  /*0bb0*/  SEL R152, R152, R3, !P3 ;  /* 0x0000000398987207 */ /* 0x000fce0005800000 */
.L_x_4:
[----:B------:R-:W-:-:S08]  /*0bc0*/  NOP ;  /* 0x0000000000007918 */ /* 0x000fd00000000000 */
[----:B------:R-:W0:Y:S02]  /*0bd0*/  USETMAXREG.TRY_ALLOC.CTAPOOL UP0, 0xe8 ;  /* 0x000000e8000079c8 */ /* 0x000e240008000600 */
[----:B0-----:R-:W-:-:S13]  /*0be0*/  PLOP3.LUT P0, PT, PT, PT, UP0, 0x80, 0x0 ;  /* 0x000000000000781c */ /* 0x001fda0003f0f008 */
[----:B------:R-:W-:Y:S05]  /*0bf0*/  @!P0 BRA `(.L_x_4) ;  /* 0xfffffffc00f08947 */ /* 0x000fea000383ffff */
[----:B------:R-:W-:Y:S01]  /*0c00*/  ULDC.64 UR4, c[0x0][0x598] ;  /* 0x0001660000047ab9 */ /* 0x000fe20000000a00 */
[----:B------:R-:W-:Y:S01]  /*0c10*/  ULDC.64 UR36, c[0x0][0x208] ;  /* 0x0000820000247ab9 */ /* 0x000fe20000000a00 */
[----:B------:R-:W-:-:S04]  /*0c20*/  ISETP.NE.U32.AND P0, PT, RZ, UR4, PT ;  /* 0x00000004ff007c0c */ /* 0x000fc8000bf05070 */
[----:B------:R-:W-:-:S13]  /*0c30*/  ISETP.NE.AND.EX P0, PT, RZ, UR5, PT, P0 ;  /* 0x00000005ff007c0c */ /* 0x000fda000bf05300 */
[----:B------:R-:W-:Y:S05]  /*0c40*/  @!P0 BRA `(.L_x_7) ;  /* 0x00000000001c8947 */ /* 0x000fea0003800000 */
[----:B------:R-:W0:Y:S02]  /*0c50*/  LDC.64 R4, c[0x0][0x598] ;  /* 0x00016600ff047b82 */ /* 0x000e240000000a00 */
[----:B0-----:R-:W2:Y:S02]  /*0c60*/  LDG.E.64 R4, desc[UR36][R4.64] ;  /* 0x0000002404047981 */ /* 0x001ea4000c1e1b00 */
[----:B--2---:R-:W-:-:S04]  /*0c70*/  ISETP.NE.U32.AND P0, PT, R4, RZ, PT ;  /* 0x000000ff0400720c */ /* 0x004fc80003f05070 */
[----:B------:R-:W-:-:S13]  /*0c80*/  ISETP.NE.AND.EX P0, PT, R5, RZ, PT, P0 ;  /* 0x000000ff0500720c */ /* 0x000fda0003f05300 */
[----:B------:R-:W-:Y:S05]  /*0c90*/  @!P0 BRA `(.L_x_7) ;  /* 0x0000000000088947 */ /* 0x000fea0003800000 */
[----:B------:R0:W5:Y:S01]  /*0ca0*/  LD.E R154, desc[UR36][R4.64] ;  /* 0x00000024049a7980 */ /* 0x000162000c101900 */
[----:B------:R-:W-:Y:S05]  /*0cb0*/  BRA `(.L_x_8) ;  /* 0x0000000000247947 */ /* 0x000fea0003800000 */
.L_x_7:
[----:B------:R-:W-:Y:S02]  /*0cc0*/  ULDC.64 UR4, c[0x0][0x588] ;  /* 0x0001620000047ab9 */ /* 0x000fe40000000a00 */
[----:B------:R-:W-:-:S04]  /*0cd0*/  ISETP.NE.U32.AND P0, PT, RZ, UR4, PT ;  /* 0x00000004ff007c0c */ /* 0x000fc8000bf05070 */
[----:B------:R-:W-:-:S13]  /*0ce0*/  ISETP.NE.AND.EX P0, PT, RZ, UR5, PT, P0 ;  /* 0x00000005ff007c0c */ /* 0x000fda000bf05300 */
[----:B------:R-:W-:Y:S05]  /*0cf0*/  @!P0 BRA `(.L_x_9) ;  /* 0x00000000000c8947 */ /* 0x000fea0003800000 */
[----:B------:R-:W0:Y:S02]  /*0d00*/  LDC.64 R154, c[0x0][0x588] ;  /* 0x00016200ff9a7b82 */ /* 0x000e240000000a00 */
[----:B0-----:R1:W5:Y:S01]  /*0d10*/  LDG.E R154, desc[UR36][R154.64] ;  /* 0x000000249a9a7981 */ /* 0x001362000c1e1900 */
[----:B------:R-:W-:Y:S05]  /*0d20*/  BRA `(.L_x_8) ;  /* 0x0000000000087947 */ /* 0x000fea0003800000 */
.L_x_9:
[----:B------:R-:W-:Y:S02]  /*0d30*/  ULDC UR4, c[0x0][0x580] ;  /* 0x0001600000047ab9 */ /* 0x000fe40000000800 */
[----:B------:R-:W-:-:S07]  /*0d40*/  IMAD.U32 R154, RZ, RZ, UR4 ;  /* 0x00000004ff9a7e24 */ /* 0x000fce000f8e00ff */
.L_x_8:
[----:B------:R-:W-:Y:S02]  /*0d50*/  ULDC.64 UR4, c[0x0][0x5a0] ;  /* 0x0001680000047ab9 */ /* 0x000fe40000000a00 */
[----:B------:R-:W-:-:S04]  /*0d60*/  ISETP.NE.U32.AND P0, PT, RZ, UR4, PT ;  /* 0x00000004ff007c0c */ /* 0x000fc8000bf05070 */
[----:B------:R-:W-:-:S13]  /*0d70*/  ISETP.NE.AND.EX P0, PT, RZ, UR5, PT, P0 ;  /* 0x00000005ff007c0c */ /* 0x000fda000bf05300 */
[----:B------:R-:W-:Y:S05]  /*0d80*/  @!P0 BRA `(.L_x_10) ;  /* 0x00000000001c8947 */ /* 0x000fea0003800000 */
[----:B0-----:R-:W0:Y:S02]  /*0d90*/  LDC.64 R4, c[0x0][0x5a0] ;  /* 0x00016800ff047b82 */ /* 0x001e240000000a00 */
[----:B0-----:R-:W2:Y:S02]  /*0da0*/  LDG.E.64 R4, desc[UR36][R4.64] ;  /* 0x0000002404047981 */ /* 0x001ea4000c1e1b00 */
[----:B--2---:R-:W-:-:S04]  /*0db0*/  ISETP.NE.U32.AND P0, PT, R4, RZ, PT ;  /* 0x000000ff0400720c */ /* 0x004fc80003f05070 */
[----:B------:R-:W-:-:S13]  /*0dc0*/  ISETP.NE.AND.EX P0, PT, R5, RZ, PT, P0 ;  /* 0x000000ff0500720c */ /* 0x000fda0003f05300 */
[----:B------:R-:W-:Y:S05]  /*0dd0*/  @!P0 BRA `(.L_x_10) ;  /* 0x0000000000088947 */ /* 0x000fea0003800000 */
[----:B-1----:R0:W5:Y:S01]  /*0de0*/  LD.E R155, desc[UR36][R4.64] ;  /* 0x00000024049b7980 */ /* 0x002162000c101900 */
[----:B------:R-:W-:Y:S05]  /*0df0*/  BRA `(.L_x_11) ;  /* 0x0000000000247947 */ /* 0x000fea0003800000 */
.L_x_10:
[----:B------:R-:W-:Y:S02]  /*0e00*/  ULDC.64 UR4, c[0x0][0x590] ;  /* 0x0001640000047ab9 */ /* 0x000fe40000000a00 */
[----:B------:R-:W-:-:S04]  /*0e10*/  ISETP.NE.U32.AND P0, PT, RZ, UR4, PT ;  /* 0x00000004ff007c0c */ /* 0x000fc8000bf05070 */
[----:B------:R-:W-:-:S13]  /*0e20*/  ISETP.NE.AND.EX P0, PT, RZ, UR5, PT, P0 ;  /* 0x00000005ff007c0c */ /* 0x000fda000bf05300 */
[----:B------:R-:W-:Y:S05]  /*0e30*/  @!P0 BRA `(.L_x_12) ;  /* 0x00000000000c8947 */ /* 0x000fea0003800000 */
[----:B0-----:R-:W1:Y:S02]  /*0e40*/  LDC.64 R4, c[0x0][0x590] ;  /* 0x00016400ff047b82 */ /* 0x001e640000000a00 */
[----:B-1----:R1:W5:Y:S01]  /*0e50*/  LDG.E R155, desc[UR36][R4.64] ;  /* 0x00000024049b7981 */ /* 0x002362000c1e1900 */
[----:B------:R-:W-:Y:S05]  /*0e60*/  BRA `(.L_x_11) ;  /* 0x0000000000087947 */ /* 0x000fea0003800000 */
.L_x_12:
[----:B------:R-:W-:Y:S02]  /*0e70*/  ULDC UR4, c[0x0][0x584] ;  /* 0x0001610000047ab9 */ /* 0x000fe40000000800 */
[----:B-1----:R-:W-:-:S07]  /*0e80*/  MOV R155, UR4 ;  /* 0x00000004009b7c02 */ /* 0x002fce0008000f00 */
.L_x_11:
[----:B------:R-:W-:-:S13]  /*0e90*/  LOP3.LUT P0, RZ, R0, 0xff, RZ, 0xc0, !PT ;  /* 0x000000ff00ff7812 */ /* 0x000fda000780c0ff */
[----:B------:R-:W-:Y:S05]  /*0ea0*/  @!P0 EXIT ;  /* 0x000000000000894d */ /* 0x000fea0003800000 */
[----:B------:R-:W-:Y:S01]  /*0eb0*/  ULDC UR4, c[0x0][0x28c] ;  /* 0x0000a30000047ab9 */ /* 0x000fe20000000800 */
[----:B------:R-:W-:Y:S01]  /*0ec0*/  LOP3.LUT R164, R19, 0x1, RZ, 0xfc, !PT ;  /* 0x0000000113a47812 */ /* 0x000fe200078efcff */
[----:B------:R-:W-:Y:S01]  /*0ed0*/  UIADD3 UR4, UR4, 0x3f, URZ ;  /* 0x0000003f04047890 */ /* 0x000fe2000fffe03f */
[----:B------:R-:W-:Y:S01]  /*0ee0*/  UMOV UR38, URZ ;  /* 0x0000003f00267c82 */ /* 0x000fe20008000000 */
[----:B------:R-:W-:Y:S02]  /*0ef0*/  UMOV UR39, URZ ;  /* 0x0000003f00277c82 */ /* 0x000fe40008000000 */
[----:B------:R-:W-:-:S04]  /*0f00*/  USHF.R.S32.HI UR5, URZ, 0x1f, UR4 ;  /* 0x0000001f3f057899 */ /* 0x000fc80008011404 */
[----:B------:R-:W-:-:S04]  /*0f10*/  ULEA.HI UR5, UR5, UR4, URZ, 0x6 ;  /* 0x0000000405057291 */ /* 0x000fc8000f8f303f */
[----:B------:R-:W-:-:S12]  /*0f20*/  USHF.R.S32.HI UR40, URZ, 0x6, UR5 ;  /* 0x000000063f287899 */ /* 0x000fd80008011405 */
.L_x_284:
[----:B------:R-:W-:Y:S01]  /*0f30*/  LOP3.LUT R0, R18, 0x80, RZ, 0xc0, !PT ;  /* 0x0000008012007812 */ /* 0x000fe200078ec0ff */
[----:B--2---:R-:W2:Y:S01]  /*0f40*/  S2UR UR7, SR_CgaCtaId ;  /* 0x00000000000779c3 */ /* 0x004ea20000008800 */
[----:B------:R-:W-:Y:S02]  /*0f50*/  UMOV UR6, 0x400 ;  /* 0x0000040000067882 */ /* 0x000fe40000000000 */
[----:B------:R-:W-:-:S06]  /*0f60*/  SHF.R.U32.HI R0, RZ, 0x7, R0 ;  /* 0x00000007ff007819 */ /* 0x000fcc0000011600 */
[----:B---3--:R-:W3:Y:S01]  /*0f70*/  SHFL.IDX PT, R0, R0, RZ, 0x1f ;  /* 0x00001fff00007589 */ /* 0x008ee200000e0000 */
[----:B--2---:R-:W-:Y:S01]  /*0f80*/  ULEA UR42, UR7, UR6, 0x18 ;  /* 0x00000006072a7291 */ /* 0x004fe2000f8ec03f */
[----:B---3--:R-:W-:-:S13]  /*0f90*/  R2UR UR4, R0 ;  /* 0x00000000000472ca */ /* 0x008fda00000e0000 */
[----:B------:R-:W-:-:S04]  /*0fa0*/  ULEA.HI UR5, UR4, UR4, URZ, 0x1 ;  /* 0x0000000404057291 */ /* 0x000fc8000f8f083f */
[----:B------:R-:W-:-:S04]  /*0fb0*/  ULOP3.LUT UR5, UR5, 0x7fffe, URZ, 0xc0, !UPT ;  /* 0x0007fffe05057892 */ /* 0x000fc8000f8ec03f */
[----:B------:R-:W-:-:S03]  /*0fc0*/  UIADD3 UR5, UR4, -UR5, URZ ;  /* 0x8000000504057290 */ /* 0x000fc6000fffe03f */
[----:B------:R-:W-:Y:S01]  /*0fd0*/  ULDC UR4, c[0x0][0x28c] ;  /* 0x0000a30000047ab9 */ /* 0x000fe20000000800 */
[----:B------:R-:W-:Y:S01]  /*0fe0*/  ULEA UR5, UR5, UR42, 0xd ;  /* 0x0000002a05057291 */ /* 0x000fe2000f8e683f */
[----:B------:R-:W-:-:S03]  /*0ff0*/  ISETP.LT.AND P0, PT, RZ, UR4, PT ;  /* 0x00000004ff007c0c */ /* 0x000fc6000bf01270 */
[----:B------:R-:W-:-:S04]  /*1000*/  UIADD3 UR5, UR5, 0x100, URZ ;  /* 0x0000010005057890 */ /* 0x000fc8000fffe03f */
[----:B------:R-:W-:-:S04]  /*1010*/  USHF.R.U32.HI UR5, URZ, 0x4, UR5 ;  /* 0x000000043f057899 */ /* 0x000fc80008011605 */
[----:B------:R-:W-:Y:S02]  /*1020*/  ULOP3.LUT UR41, UR5, 0x3fff, URZ, 0xc0, !UPT ;  /* 0x00003fff05297892 */ /* 0x000fe4000f8ec03f */
[----:B-1--45:R-:W-:Y:S10]  /*1030*/  @P0 BRA `(.L_x_13) ;  /* 0x0000000000400947 */ /* 0x032ff40003800000 */
[----:B------:R-:W-:Y:S01]  /*1040*/  MOV R0, 0x0 ;  /* 0x0000000000007802 */ /* 0x000fe20000000f00 */
[----:B------:R-:W-:Y:S01]  /*1050*/  ULDC.64 UR4, c[0x4][0x68] ;  /* 0x01001a0000047ab9 */ /* 0x000fe20000000a00 */
[----:B------:R-:W-:Y:S01]  /*1060*/  ULDC.64 UR6, c[0x4][0x8] ;  /* 0x0100020000067ab9 */ /* 0x000fe20000000a00 */
[----:B01----:R-:W-:Y:S01]  /*1070*/  IMAD.U32 R4, RZ, RZ, UR4 ;  /* 0x00000004ff047e24 */ /* 0x003fe2000f8e00ff */
[----:B------:R0:W1:Y:S01]  /*1080*/  LDC.64 R14, c[0x4][R0] ;  /* 0x01000000000e7b82 */ /* 0x0000620000000a00 */
[----:B------:R-:W-:Y:S01]  /*1090*/  IMAD.U32 R5, RZ, RZ, UR5 ;  /* 0x00000005ff057e24 */ /* 0x000fe2000f8e00ff */
[----:B------:R-:W-:Y:S01]  /*10a0*/  ULDC.64 UR4, c[0x4][0x70] ;  /* 0x01001c0000047ab9 */ /* 0x000fe20000000a00 */
[----:B------:R-:W-:Y:S01]  /*10b0*/  IMAD.U32 R10, RZ, RZ, UR6 ;  /* 0x00000006ff0a7e24 */ /* 0x000fe2000f8e00ff */
[----:B------:R-:W-:Y:S01]  /*10c0*/  MOV R12, 0x1 ;  /* 0x00000001000c7802 */ /* 0x000fe20000000f00 */
[----:B------:R-:W-:Y:S02]  /*10d0*/  IMAD.U32 R6, RZ, RZ, UR4 ;  /* 0x00000004ff067e24 */ /* 0x000fe4000f8e00ff */
[----:B------:R-:W-:-:S02]  /*10e0*/  IMAD.U32 R7, RZ, RZ, UR5 ;  /* 0x00000005ff077e24 */ /* 0x000fc4000f8e00ff */
[----:B------:R-:W-:Y:S02]  /*10f0*/  IMAD.U32 R11, RZ, RZ, UR7 ;  /* 0x00000007ff0b7e24 */ /* 0x000fe4000f8e00ff */
[----:B------:R-:W-:Y:S02]  /*1100*/  IMAD.MOV.U32 R8, RZ, RZ, 0x1e1 ;  /* 0x000001e1ff087424 */ /* 0x000fe400078e00ff */
[----:B0-----:R-:W-:-:S07]  /*1110*/  IMAD.MOV.U32 R13, RZ, RZ, RZ ;  /* 0x000000ffff0d7224 */ /* 0x001fce00078e00ff */
[----:B------:R-:W-:-:S07]  /*1120*/  LEPC R20, `(.L_x_13) ;  /* 0x000000001014794e */ /* 0x000fce0000000000 */
[----:B-1---5:R-:W-:Y:S05]  /*1130*/  CALL.ABS.NOINC R14 ;  /* 0x000000000e007343 */ /* 0x022fea0003c00000 */
.L_x_13:
[----:B------:R-:W-:-:S13]  /*1140*/  ISETP.NE.AND P0, PT, R164, 0x3, PT ;  /* 0x00000003a400780c */ /* 0x000fda0003f05270 */
[----:B------:R-:W-:Y:S05]  /*1150*/  @!P0 BRA `(.L_x_14) ;  /* 0x0000000000048947 */ /* 0x000fea0003800000 */
[----:B------:R-:W-:Y:S01]  /*1160*/  BPT.TRAP 0x1 ;  /* 0x000000040000795c */ /* 0x000fe20000300000 */
.L_x_14:
[----:B------:R-:W-:Y:S02]  /*1170*/  IMAD.U32 R3, RZ, RZ, UR39 ;  /* 0x00000027ff037e24 */ /* 0x000fe4000f8e00ff */
[----:B------:R-:W-:-:S03]  /*1180*/  IMAD.U32 R0, RZ, RZ, UR38 ;  /* 0x00000026ff007e24 */ /* 0x000fc6000f8e00ff */
[----:B------:R-:W-:Y:S02]  /*1190*/  LEA R3, R3, UR42, 0x3 ;  /* 0x0000002a03037c11 */ /* 0x000fe4000f8e18ff */
[----:B------:R-:W-:-:S04]  /*11a0*/  SHF.L.U32 R0, R0, 0x1f, RZ ;  /* 0x0000001f00007819 */ /* 0x000fc800000006ff */
[----:B------:R2:W3:Y:S01]  /*11b0*/  SYNCS.PHASECHK.TRANS64.TRYWAIT P1, [R3+URZ], R0 ;  /* 0x00000000030075a7 */ /* 0x0004e2000802017f */
[----:B------:R-:W-:Y:S05]  /*11c0*/  @!P0 BRA `(.L_x_15) ;  /* 0x0000000000048947 */ /* 0x000fea0003800000 */
[----:B------:R-:W-:Y:S01]  /*11d0*/  BPT.TRAP 0x1 ;  /* 0x000000040000795c */ /* 0x000fe20000300000 */
.L_x_15:
[----:B---3--:R-:W-:Y:S05]  /*11e0*/  @P1 BRA `(.L_x_16) ;  /* 0x0000000000081947 */ /* 0x008fea0003800000 */
[----:B------:R-:W3:Y:S02]  /*11f0*/  SYNCS.PHASECHK.TRANS64.TRYWAIT P1, [R3+URZ], R0 ;  /* 0x00000000030075a7 */ /* 0x000ee4000802017f */
[----:B---3--:R-:W-:Y:S05]  /*1200*/  @!P1 BRA `(.L_x_17) ;  /* 0x000000b000609947 */ /* 0x008fea0003800000 */
.L_x_16:
[----:B------:R-:W-:-:S04]  /*1210*/  UISETP.LT.AND UP0, UPT, UR40, 0x1, UPT ;  /* 0x000000012800788c */ /* 0x000fc8000bf01270 */
[----:B------:R-:W-:-:S04]  /*1220*/  USEL UR4, UR40, 0x1, UP0 ;  /* 0x0000000128047887 */ /* 0x000fc80008000000 */
[----:B------:R-:W-:-:S06]  /*1230*/  UIADD3 UR4, UR40, -UR4, URZ ;  /* 0x8000000428047290 */ /* 0x000fcc000fffe03f */
[----:B--23--:R-:W-:Y:S01]  /*1240*/  IMAD.U32 R0, RZ, RZ, UR4 ;  /* 0x00000004ff007e24 */ /* 0x00cfe2000f8e00ff */
[----:B------:R-:W-:Y:S05]  /*1250*/  WARPSYNC.ALL ;  /* 0x0000000000007948 */ /* 0x000fea0003800000 */
[----:B------:R-:W-:Y:S01]  /*1260*/  ISETP.GE.AND P1, PT, R0, 0x1, PT ;  /* 0x000000010000780c */ /* 0x000fe20003f26270 */
[----:B------:R-:W-:Y:S01]  /*1270*/  UIADD3 UR4, UR42, 0x20100, URZ ;  /* 0x000201002a047890 */ /* 0x000fe2000fffe03f */
[----:B------:R-:W-:Y:S01]  /*1280*/  WARPGROUP.ARRIVE ;  /* 0x00000000000079c5 */ /* 0x000fe20000000000 */
[----:B------:R-:W-:Y:S02]  /*1290*/  ULEA UR5, UR39, UR41, 0xb ;  /* 0x0000002927057291 */ /* 0x000fe4000f8e583f */
[----:B------:R-:W-:Y:S01]  /*12a0*/  USHF.R.U32.HI UR4, URZ, 0x4, UR4 ;  /* 0x000000043f047899 */ /* 0x000fe20008011604 */
[----:B------:R-:W-:Y:S01]  /*12b0*/  UMOV UR9, 0x40000040 ;  /* 0x4000004000097882 */ /* 0x000fe20000000000 */
[----:B------:R-:W-:-:S02]  /*12c0*/  UMOV UR11, 0x40000040 ;  /* 0x40000040000b7882 */ /* 0x000fc40000000000 */
[----:B------:R-:W-:Y:S01]  /*12d0*/  ULOP3.LUT UR4, UR4, 0x3fff, URZ, 0xc0, !UPT ;  /* 0x00003fff04047892 */ /* 0x000fe2000f8ec03f */
[----:B------:R-:W-:-:S03]  /*12e0*/  UMOV UR8, UR5 ;  /* 0x0000000500087c82 */ /* 0x000fc60008000000 */
[----:B------:R-:W-:-:S04]  /*12f0*/  ULOP3.LUT UR4, UR4, 0x2000000, URZ, 0xfc, !UPT ;  /* 0x0200000004047892 */ /* 0x000fc8000f8efc3f */
[----:B------:R-:W-:-:S07]  /*1300*/  ULEA UR6, UR39, UR4, 0xa ;  /* 0x0000000427067291 */ /* 0x000fce000f8e503f */
[----:B------:R-:W-:Y:S02]  /*1310*/  UMOV UR10, UR6 ;  /* 0x00000006000a7c82 */ /* 0x000fe40008000000 */
[----:B------:R-:W-:Y:S01]  /*1320*/  HGMMA.64x128x16.F32 R88, gdesc[UR8].tnspA.tnspB, RZ, !UPT, gsb0 ;  /* 0x61e00000085879f0 */ /* 0x000fe2000c0008ff */
[----:B------:R-:W-:Y:S01]  /*1330*/  UIADD3 UR8, UR5, 0x400, URZ ;  /* 0x0000040005087890 */ /* 0x000fe2000fffe03f */
[----:B------:R-:W-:Y:S01]  /*1340*/  UMOV UR9, 0x40000040 ;  /* 0x4000004000097882 */ /* 0x000fe20000000000 */
[----:B------:R-:W-:Y:S02]  /*1350*/  WARPGROUP.DEPBAR.LE gsb0, 0x0 ;  /* 0x00008000000079c5 */ /* 0x000fe40000010000 */
[----:B------:R-:W-:-:S07]  /*1360*/  WARPGROUP.ARRIVE ;  /* 0x00000000000079c5 */ /* 0x000fce0000000000 */
[----:B------:R-:W-:Y:S01]  /*1370*/  HGMMA.64x128x16.F32 R24, gdesc[UR8].tnspA.tnspB, RZ, !UPT, gsb0 ;  /* 0x61e00000081879f0 */ /* 0x000fe2000c0008ff */
[----:B------:R-:W-:Y:S02]  /*1380*/  UIADD3 UR8, UR5, 0x80, URZ ;  /* 0x0000008005087890 */ /* 0x000fe4000fffe03f */
[----:B------:R-:W-:Y:S01]  /*1390*/  UIADD3 UR10, UR6, 0x80, URZ ;  /* 0x00000080060a7890 */ /* 0x000fe2000fffe03f */
[----:B------:R-:W-:Y:S01]  /*13a0*/  UMOV UR9, 0x40000040 ;  /* 0x4000004000097882 */ /* 0x000fe20000000000 */
[----:B------:R-:W-:Y:S01]  /*13b0*/  UMOV UR11, 0x40000040 ;  /* 0x40000040000b7882 */ /* 0x000fe20000000000 */
[----:B------:R-:W-:Y:S02]  /*13c0*/  WARPGROUP.DEPBAR.LE gsb0, 0x0 ;  /* 0x00008000000079c5 */ /* 0x000fe40000010000 */
[----:B------:R-:W-:-:S06]  /*13d0*/  WARPGROUP.ARRIVE ;  /* 0x00000000000079c5 */ /* 0x000fcc0000000000 */
[----:B------:R-:W-:Y:S01]  /*13e0*/  HGMMA.64x128x16.F32 R88, gdesc[UR8].tnspA.tnspB, R88, gsb0 ;  /* 0x61e00000085879f0 */ /* 0x000fe20008000858 */
[----:B------:R-:W-:Y:S01]  /*13f0*/  UIADD3 UR8, UR5, 0x480, URZ ;  /* 0x0000048005087890 */ /* 0x000fe2000fffe03f */
[----:B------:R-:W-:Y:S01]  /*1400*/  UMOV UR9, 0x40000040 ;  /* 0x4000004000097882 */ /* 0x000fe20000000000 */
[----:B------:R-:W-:Y:S02]  /*1410*/  WARPGROUP.DEPBAR.LE gsb0, 0x0 ;  /* 0x00008000000079c5 */ /* 0x000fe40000010000 */
[----:B------:R-:W-:-:S07]  /*1420*/  WARPGROUP.ARRIVE ;  /* 0x00000000000079c5 */ /* 0x000fce0000000000 */
[----:B------:R-:W-:Y:S01]  /*1430*/  HGMMA.64x128x16.F32 R24, gdesc[UR8].tnspA.tnspB, R24, gsb0 ;  /* 0x61e00000081879f0 */ /* 0x000fe20008000818 */
        /* <DEDUP_REMOVED lines=23> */
[----:B------:R-:W-:Y:S03]  /*15b0*/  HGMMA.64x128x16.F32 R24, gdesc[UR8].tnspA.tnspB, R24, gsb0 ;  /* 0x61e00000081879f0 */ /* 0x000fe60008000818 */
[----:B------:R-:W-:Y:S02]  /*15c0*/  WARPGROUP.DEPBAR.LE gsb0, 0x0 ;  /* 0x00008000000079c5 */ /* 0x000fe40000010000 */
[----:B------:R-:W-:Y:S05]  /*15d0*/  @!P1 BRA `(.L_x_18) ;  /* 0x0000000400689947 */ /* 0x000fea0003800000 */
[----:B------:R-:W-:-:S04]  /*15e0*/  UIADD3 UR5, UR39, 0x1, URZ ;  /* 0x0000000127057890 */ /* 0x000fc8000fffe03f */
[----:B------:R-:W-:-:S04]  /*15f0*/  UISETP.NE.AND UP0, UPT, UR5, 0x4, UPT ;  /* 0x000000040500788c */ /* 0x000fc8000bf05270 */
[----:B------:R-:W-:Y:S02]  /*1600*/  USEL UR6, URZ, 0x1, UP0 ;  /* 0x000000013f067887 */ /* 0x000fe40008000000 */
[----:B------:R-:W-:Y:S02]  /*1610*/  USEL UR5, UR5, URZ, UP0 ;  /* 0x0000003f05057287 */ /* 0x000fe40008000000 */
[----:B------:R-:W-:-:S06]  /*1620*/  ULOP3.LUT UR6, UR38, UR6, URZ, 0x3c, !UPT ;  /* 0x0000000626067292 */ /* 0x000fcc000f8e3c3f */
[----:B01----:R-:W-:Y:S01]  /*1630*/  IMAD.U32 R5, RZ, RZ, UR6 ;  /* 0x00000006ff057e24 */ /* 0x003fe2000f8e00ff */
[----:B------:R-:W-:-:S06]  /*1640*/  UMOV UR6, UR39 ;  /* 0x0000002700067c82 */ /* 0x000fcc0008000000 */
.L_x_25:
[----:B01----:R-:W-:Y:S05]  /*1650*/  @!P0 BRA `(.L_x_19) ;  /* 0x0000000000048947 */ /* 0x003fea0003800000 */
[----:B------:R-:W-:Y:S01]  /*1660*/  BPT.TRAP 0x1 ;  /* 0x000000040000795c */ /* 0x000fe20000300000 */
.L_x_19:
[----:B------:R-:W0:Y:S01]  /*1670*/  S2UR UR8, SR_CgaCtaId ;  /* 0x00000000000879c3 */ /* 0x000e220000008800 */
[----:B------:R-:W-:Y:S01]  /*1680*/  UMOV UR7, 0x400 ;  /* 0x0000040000077882 */ /* 0x000fe20000000000 */
[----:B------:R-:W-:Y:S01]  /*1690*/  SHF.L.U32 R3, R5, 0x1f, RZ ;  /* 0x0000001f05037819 */ /* 0x000fe200000006ff */
[----:B0-----:R-:W-:-:S04]  /*16a0*/  ULEA UR13, UR8, UR7, 0x18 ;  /* 0x00000007080d7291 */ /* 0x001fc8000f8ec03f */
[----:B------:R-:W-:-:S09]  /*16b0*/  ULEA UR7, UR5, UR13, 0x3 ;  /* 0x0000000d05077291 */ /* 0x000fd2000f8e183f */
[----:B------:R0:W1:Y:S01]  /*16c0*/  SYNCS.PHASECHK.TRANS64.TRYWAIT P1, [UR7], R3 ;  /* 0x00000003ff0075a7 */ /* 0x0000620008020147 */
[----:B------:R-:W-:Y:S05]  /*16d0*/  @!P0 BRA `(.L_x_20) ;  /* 0x0000000000048947 */ /* 0x000fea0003800000 */
[----:B------:R-:W-:Y:S01]  /*16e0*/  BPT.TRAP 0x1 ;  /* 0x000000040000795c */ /* 0x000fe20000300000 */
.L_x_20:
[----:B-1----:R-:W-:Y:S05]  /*16f0*/  @P1 BRA `(.L_x_21) ;  /* 0x0000000000081947 */ /* 0x002fea0003800000 */
[----:B------:R-:W1:Y:S02]  /*1700*/  SYNCS.PHASECHK.TRANS64.TRYWAIT P1, [UR7], R3 ;  /* 0x00000003ff0075a7 */ /* 0x000e640008020147 */
[----:B-1----:R-:W-:Y:S05]  /*1710*/  @!P1 BRA `(.L_x_22) ;  /* 0x000000ac00309947 */ /* 0x002fea0003800000 */
.L_x_21:
[----:B------:R-:W-:Y:S01]  /*1720*/  ULEA UR7, UR5, UR41, 0xb ;  /* 0x0000002905077291 */ /* 0x000fe2000f8e583f */
[----:B------:R-:W-:Y:S01]  /*1730*/  WARPGROUP.ARRIVE ;  /* 0x00000000000079c5 */ /* 0x000fe20000000000 */
[----:B------:R-:W-:Y:S01]  /*1740*/  ULEA UR12, UR5, UR4, 0xa ;  /* 0x00000004050c7291 */ /* 0x000fe2000f8e503f */
[----:B------:R-:W-:Y:S01]  /*1750*/  UMOV UR9, 0x40000040 ;  /* 0x4000004000097882 */ /* 0x000fe20000000000 */
[----:B------:R-:W-:-:S03]  /*1760*/  UMOV UR11, 0x40000040 ;  /* 0x40000040000b7882 */ /* 0x000fc60000000000 */
[----:B------:R-:W-:Y:S02]  /*1770*/  UMOV UR8, UR7 ;  /* 0x0000000700087c82 */ /* 0x000fe40008000000 */
[----:B------:R-:W-:Y:S02]  /*1780*/  UMOV UR10, UR12 ;  /* 0x0000000c000a7c82 */ /* 0x000fe40008000000 */
        /* <DEDUP_REMOVED lines=44> */
[----:B------:R-:W-:Y:S01]  /*1a50*/  BPT.TRAP 0x1 ;  /* 0x000000040000795c */ /* 0x000fe20000300000 */
.L_x_23:
[----:B------:R-:W-:Y:S01]  /*1a60*/  ULEA UR7, UR6, UR13, 0x3 ;  /* 0x0000000d06077291 */ /* 0x000fe2000f8e183f */
[----:B------:R-:W-:-:S03]  /*1a70*/  ISETP.GT.U32.AND P1, PT, R19, 0x1, PT ;  /* 0x000000011300780c */ /* 0x000fc60003f24070 */
[----:B------:R-:W-:-:S04]  /*1a80*/  UIADD3 UR7, UR7, 0x20, URZ ;  /* 0x0000002007077890 */ /* 0x000fc8000fffe03f */
[----:B------:R-:W-:-:S09]  /*1a90*/  UPRMT UR7, URZ, 0x654, UR7 ;  /* 0x000006543f077896 */ /* 0x000fd20008000007 */
[----:B------:R-:W-:Y:S01]  /*1aa0*/  SYNCS.ARRIVE.TRANS64.RED.A1T0 RZ, [UR7], RZ ;  /* 0x000000ffffff79a7 */ /* 0x000fe20008100407 */
[----:B------:R-:W-:Y:S05]  /*1ab0*/  @P1 BRA `(.L_x_24) ;  /* 0x0000000000041947 */ /* 0x000fea0003800000 */
[----:B------:R-:W-:Y:S01]  /*1ac0*/  BPT.TRAP 0x1 ;  /* 0x000000040000795c */ /* 0x000fe20000300000 */
.L_x_24:
[----:B------:R-:W-:Y:S01]  /*1ad0*/  UIADD3 UR5, UR5, 0x1, URZ ;  /* 0x0000000105057890 */ /* 0x000fe2000fffe03f */
[C---:B------:R-:W-:Y:S01]  /*1ae0*/  ISETP.GT.AND P1, PT, R0.reuse, 0x1, PT ;  /* 0x000000010000780c */ /* 0x040fe20003f24270 */
[----:B------:R-:W-:Y:S01]  /*1af0*/  UIADD3 UR6, UR6, 0x1, URZ ;  /* 0x0000000106067890 */ /* 0x000fe2000fffe03f */
[----:B------:R-:W-:Y:S01]  /*1b00*/  VIADD R0, R0, 0xffffffff ;  /* 0xffffffff00007836 */ /* 0x000fe20000000000 */
[----:B------:R-:W-:Y:S02]  /*1b10*/  UISETP.NE.AND UP0, UPT, UR5, 0x4, UPT ;  /* 0x000000040500788c */ /* 0x000fe4000bf05270 */
[----:B------:R-:W-:Y:S02]  /*1b20*/  UISETP.NE.AND UP1, UPT, UR6, 0x4, UPT ;  /* 0x000000040600788c */ /* 0x000fe4000bf25270 */
[----:B------:R-:W-:Y:S02]  /*1b30*/  USEL UR7, URZ, 0x1, UP0 ;  /* 0x000000013f077887 */ /* 0x000fe40008000000 */
[----:B------:R-:W-:-:S02]  /*1b40*/  USEL UR5, UR5, URZ, UP0 ;  /* 0x0000003f05057287 */ /* 0x000fc40008000000 */
[----:B------:R-:W-:Y:S02]  /*1b50*/  USEL UR6, UR6, URZ, UP1 ;  /* 0x0000003f06067287 */ /* 0x000fe40008800000 */
[----:B------:R-:W-:Y:S01]  /*1b60*/  LOP3.LUT R5, R5, UR7, RZ, 0x3c, !PT ;  /* 0x0000000705057c12 */ /* 0x000fe2000f8e3cff */
[----:B------:R-:W-:Y:S09]  /*1b70*/  @P1 BRA `(.L_x_25) ;  /* 0xfffffff800b41947 */ /* 0x000ff2000383ffff */
.L_x_18:
[----:B------:R-:W2:Y:S02]  /*1b80*/  LDC R0, c[0x0][0x28c] ;  /* 0x0000a300ff007b82 */ /* 0x000ea40000000800 */
[----:B--2---:R-:W-:-:S13]  /*1b90*/  ISETP.GE.AND P1, PT, R0, 0x1, PT ;  /* 0x000000010000780c */ /* 0x004fda0003f26270 */
[----:B------:R-:W-:Y:S05]  /*1ba0*/  @!P1 BRA `(.L_x_26) ;  /* 0x0000000000409947 */ /* 0x000fea0003800000 */
[----:B------:R-:W-:Y:S05]  /*1bb0*/  @!P0 BRA `(.L_x_27) ;  /* 0x0000000000048947 */ /* 0x000fea0003800000 */
[----:B------:R-:W-:Y:S01]  /*1bc0*/  BPT.TRAP 0x1 ;  /* 0x000000040000795c */ /* 0x000fe20000300000 */
.L_x_27:
[----:B------:R-:W2:Y:S01]  /*1bd0*/  S2UR UR6, SR_CgaCtaId ;  /* 0x00000000000679c3 */ /* 0x000ea20000008800 */
[----:B------:R-:W-:Y:S01]  /*1be0*/  UISETP.LT.AND UP0, UPT, UR40, 0x1, UPT ;  /* 0x000000012800788c */ /* 0x000fe2000bf01270 */
[----:B------:R-:W-:Y:S01]  /*1bf0*/  ISETP.GT.U32.AND P0, PT, R19, 0x1, PT ;  /* 0x000000011300780c */ /* 0x000fe20003f04070 */
[----:B------:R-:W-:Y:S02]  /*1c00*/  UMOV UR5, 0x400 ;  /* 0x0000040000057882 */ /* 0x000fe40000000000 */
[----:B------:R-:W-:-:S04]  /*1c10*/  USEL UR4, UR40, 0x1, UP0 ;  /* 0x0000000128047887 */ /* 0x000fc80008000000 */
[----:B------:R-:W-:-:S04]  /*1c20*/  UIADD3 UR4, UR39, UR40, -UR4 ;  /* 0x0000002827047290 */ /* 0x000fc8000fffe804 */
[----:B------:R-:W-:-:S04]  /*1c30*/  USHF.L.U32 UR4, UR4, 0x3, URZ ;  /* 0x0000000304047899 */ /* 0x000fc8000800063f */
[----:B------:R-:W-:Y:S02]  /*1c40*/  ULOP3.LUT UR4, UR4, 0x18, URZ, 0xc0, !UPT ;  /* 0x0000001804047892 */ /* 0x000fe4000f8ec03f */
[----:B--2---:R-:W-:-:S04]  /*1c50*/  ULEA UR5, UR6, UR5, 0x18 ;  /* 0x0000000506057291 */ /* 0x004fc8000f8ec03f */
[----:B------:R-:W-:-:S04]  /*1c60*/  UIADD3 UR4, UR5, 0x20, UR4 ;  /* 0x0000002005047890 */ /* 0x000fc8000fffe004 */
[----:B------:R-:W-:-:S09]  /*1c70*/  UPRMT UR4, URZ, 0x654, UR4 ;  /* 0x000006543f047896 */ /* 0x000fd20008000004 */
[----:B------:R-:W-:Y:S01]  /*1c80*/  SYNCS.ARRIVE.TRANS64.RED.A1T0 RZ, [UR4], RZ ;  /* 0x000000ffffff79a7 */ /* 0x000fe20008100404 */
[----:B------:R-:W-:Y:S05]  /*1c90*/  @P0 BRA `(.L_x_26) ;  /* 0x0000000000040947 */ /* 0x000fea0003800000 */
[----:B------:R-:W-:Y:S01]  /*1ca0*/  BPT.TRAP 0x1 ;  /* 0x000000040000795c */ /* 0x000fe20000300000 */
.L_x_26:
[----:B------:R-:W2:Y:S01]  /*1cb0*/  LDC R6, c[0x0][0x288] ;  /* 0x0000a200ff067b82 */ /* 0x000ea20000000800 */
[----:B01----:R-:W-:Y:S01]  /*1cc0*/  LOP3.LUT R4, R18, 0x60, RZ, 0xc0, !PT ;  /* 0x0000006012047812 */ /* 0x003fe200078ec0ff */
[----:B------:R-:W-:Y:S01]  /*1cd0*/  UIADD3 UR39, UR40, UR39, URZ ;  /* 0x0000002728277290 */ /* 0x000fe2000fffe03f */
[----:B------:R-:W-:Y:S01]  /*1ce0*/  LOP3.LUT R0, R22, 0x1, RZ, 0xc0, !PT ;  /* 0x0000000116007812 */ /* 0x000fe200078ec0ff */
[----:B------:R-:W-:Y:S01]  /*1cf0*/  IMAD.SHL.U32 R15, R152, 0x100, RZ ;  /* 0x00000100980f7824 */ /* 0x000fe200078e00ff */
[----:B------:R-:W-:Y:S01]  /*1d00*/  SHF.R.U32.HI R3, RZ, 0x2, R18 ;  /* 0x00000002ff037819 */ /* 0x000fe20000011612 */
[----:B------:R-:W-:Y:S01]  /*1d10*/  USHF.R.U32.HI UR4, URZ, 0x2, UR39 ;  /* 0x000000023f047899 */ /* 0x000fe20008011627 */
[----:B------:R-:W-:Y:S01]  /*1d20*/  SHF.R.U32.HI R10, RZ, 0x1, R4 ;  /* 0x00000001ff0a7819 */ /* 0x000fe20000011604 */
[----:B------:R-:W-:Y:S01]  /*1d30*/  IMAD.SHL.U32 R4, R0, 0x40, RZ ;  /* 0x0000004000047824 */ /* 0x000fe200078e00ff */
[----:B------:R-:W-:Y:S01]  /*1d40*/  LOP3.LUT R3, R3, 0x7, RZ, 0xc0, !PT ;  /* 0x0000000703037812 */ /* 0x000fe200078ec0ff */
[----:B------:R-:W-:Y:S01]  /*1d50*/  ULOP3.LUT UR4, UR4, 0x1, URZ, 0xc0, !UPT ;  /* 0x0000000104047892 */ /* 0x000fe2000f8ec03f */
[----:B------:R-:W-:Y:S01]  /*1d60*/  SHF.L.U32 R13, R153, 0x7, RZ ;  /* 0x00000007990d7819 */ /* 0x000fe200000006ff */
[----:B------:R-:W-:Y:S01]  /*1d70*/  ULDC UR8, c[0x0][0x284] ;  /* 0x0000a10000087ab9 */ /* 0x000fe20000000800 */
[--C-:B------:R-:W-:Y:S01]  /*1d80*/  IADD3 R5, RZ, -R10, -R3.reuse ;  /* 0x8000000aff057210 */ /* 0x100fe20007ffe803 */
[----:B------:R-:W-:Y:S01]  /*1d90*/  UISETP.GT.U32.AND UP1, UPT, UR39, 0x3, UPT ;  /* 0x000000032700788c */ /* 0x000fe2000bf24070 */
[----:B------:R-:W-:Y:S01]  /*1da0*/  LOP3.LUT R3, R4, 0x40, R3, 0xe2, !PT ;  /* 0x0000004004037812 */ /* 0x000fe200078ee203 */
[----:B------:R-:W-:Y:S01]  /*1db0*/  UISETP.NE.U32.AND UP0, UPT, UR4, 0x1, UPT ;  /* 0x000000010400788c */ /* 0x000fe2000bf05070 */
[----:B------:R-:W-:Y:S01]  /*1dc0*/  LOP3.LUT R4, R18, 0x3, RZ, 0xc0, !PT ;  /* 0x0000000312047812 */ /* 0x000fe200078ec0ff */
[----:B------:R-:W-:Y:S01]  /*1dd0*/  ULDC.64 UR6, c[0x0][0x5d0] ;  /* 0x0001740000067ab9 */ /* 0x000fe20000000a00 */
[----:B------:R-:W-:Y:S01]  /*1de0*/  SHF.R.S32.HI R21, RZ, 0x1f, R23 ;  /* 0x0000001fff157819 */ /* 0x000fe20000011417 */
[----:B------:R-:W-:Y:S01]  /*1df0*/  UISETP.LT.U32.AND UP1, UPT, UR40, 0x4, UP1 ;  /* 0x000000042800788c */ /* 0x000fe20008f21070 */
[----:B------:R-:W-:Y:S01]  /*1e00*/  IMAD.WIDE R8, R152, 0x100, RZ ;  /* 0x0000010098087825 */ /* 0x000fe200078e02ff */
[----:B------:R-:W-:Y:S01]  /*1e10*/  UISETP.GT.U32.AND UP0, UPT, UR40, 0x3, !UP0 ;  /* 0x000000032800788c */ /* 0x000fe2000c704070 */
[----:B--2---:R-:W-:-:S02]  /*1e20*/  ISETP.GE.AND P0, PT, R13, R6, PT ;  /* 0x000000060d00720c */ /* 0x004fc40003f06270 */
[----:B------:R-:W-:Y:S01]  /*1e30*/  IMAD R12, R4, -0x2, R6 ;  /* 0xfffffffe040c7824 */ /* 0x000fe200078e0206 */
[----:B------:R-:W-:Y:S01]  /*1e40*/  USEL UR5, URZ, 0x1, !UP1 ;  /* 0x000000013f057887 */ /* 0x000fe2000c800000 */
[----:B------:R-:W-:Y:S01]  /*1e50*/  IMAD.SHL.U32 R6, R18, 0x2, RZ ;  /* 0x0000000212067824 */ /* 0x000fe200078e00ff */
[----:B------:R-:W-:Y:S01]  /*1e60*/  ISETP.GE.OR P0, PT, R15, UR8, P0 ;  /* 0x000000080f007c0c */ /* 0x000fe20008706670 */
[----:B------:R-:W-:Y:S01]  /*1e70*/  IMAD R4, R21, UR6, RZ ;  /* 0x0000000615047c24 */ /* 0x000fe2000f8e02ff */
[----:B------:R-:W-:Y:S01]  /*1e80*/  USEL UR4, URZ, 0x1, !UP0 ;  /* 0x000000013f047887 */ /* 0x000fe2000c000000 */
[----:B------:R-:W-:Y:S01]  /*1e90*/  IMAD R0, R0, -0x40, R5 ;  /* 0xffffffc000007824 */ /* 0x000fe200078e0205 */
[----:B------:R-:W-:Y:S01]  /*1ea0*/  LOP3.LUT R6, R13, 0x6, R6, 0xf8, !PT ;  /* 0x000000060d067812 */ /* 0x000fe200078ef806 */
[----:B------:R-:W-:Y:S01]  /*1eb0*/  IMAD R11, R23, UR7, R4 ;  /* 0x00000007170b7c24 */ /* 0x000fe2000f8e0204 */
[----:B------:R-:W-:Y:S01]  /*1ec0*/  LOP3.LUT R153, R8, R3, R10, 0xfe, !PT ;  /* 0x0000000308997212 */ /* 0x000fe200078efe0a */
[----:B------:R-:W-:Y:S01]  /*1ed0*/  ULOP3.LUT UR39, UR39, 0x3, URZ, 0xc0, !UPT ;  /* 0x0000000327277892 */ /* 0x000fe2000f8ec03f */
[----:B------:R-:W-:Y:S01]  /*1ee0*/  SHF.R.S32.HI R7, RZ, 0x1f, R6 ;  /* 0x0000001fff077819 */ /* 0x000fe20000011406 */
[----:B------:R-:W-:Y:S01]  /*1ef0*/  ULOP3.LUT UR38, UR4, UR38, UR5, 0x96, !UPT ;  /* 0x0000002604267292 */ /* 0x000fe2000f8e9605 */
[----:B------:R-:W-:Y:S01]  /*1f00*/  IADD3 R3, -R15, UR8, R0 ;  /* 0x000000080f037c10 */ /* 0x000fe2000fffe100 */
[----:B------:R-:W-:-:S02]  /*1f10*/  IMAD.IADD R0, R12, 0x1, -R13 ;  /* 0x000000010c007824 */ /* 0x000fc400078e0a0d */
[----:B------:R-:W-:-:S04]  /*1f20*/  IMAD.WIDE.U32 R4, R23, UR6, R6 ;  /* 0x0000000617047c25 */ /* 0x000fc8000f8e0006 */
[----:B------:R-:W-:Y:S02]  /*1f30*/  IMAD.IADD R11, R5, 0x1, R11 ;  /* 0x00000001050b7824 */ /* 0x000fe400078e020b */
[----:B------:R-:W-:Y:S02]  /*1f40*/  IMAD.MOV.U32 R152, RZ, RZ, -0x1 ;  /* 0xffffffffff987424 */ /* 0x000fe400078e00ff */
[----:B------:R-:W-:Y:S01]  /*1f50*/  IMAD.MOV.U32 R10, RZ, RZ, R4 ;  /* 0x000000ffff0a7224 */ /* 0x000fe200078e0004 */
[----:B------:R-:W-:Y:S06]  /*1f60*/  @P0 BRA `(.L_x_28) ;  /* 0x00000084006c0947 */ /* 0x000fec0003800000 */
[----:B------:R-:W0:Y:S01]  /*1f70*/  LDC.64 R4, c[0x0][0x5c8] ;  /* 0x00017200ff047b82 */ /* 0x000e220000000a00 */
[----:B-----5:R-:W-:Y:S01]  /*1f80*/  FSETP.NEU.AND P0, PT, R155, RZ, PT ;  /* 0x000000ff9b00720b */ /* 0x020fe20003f0d000 */
[----:B------:R-:W-:Y:S01]  /*1f90*/  BSSY B0, `(.L_x_28) ;  /* 0x0000858000007945 */ /* 0x000fe20003800000 */
[----:B------:R-:W-:-:S04]  /*1fa0*/  ISETP.GT.AND P3, PT, R3, RZ, PT ;  /* 0x000000ff0300720c */ /* 0x000fc80003f64270 */
[----:B------:R-:W-:Y:S01]  /*1fb0*/  ISETP.GT.AND P1, PT, R0, RZ, P3 ;  /* 0x000000ff0000720c */ /* 0x000fe20001f24270 */
[-C--:B0-----:R-:W-:Y:S02]  /*1fc0*/  IMAD R12, R9, R4.reuse, RZ ;  /* 0x00000004090c7224 */ /* 0x081fe400078e02ff */
[----:B------:R-:W-:-:S04]  /*1fd0*/  IMAD.WIDE.U32 R166, R153, R4, R10 ;  /* 0x0000000499a67225 */ /* 0x000fc800078e000a */
[----:B------:R-:W-:-:S04]  /*1fe0*/  IMAD R11, R153, R5, R12 ;  /* 0x00000005990b7224 */ /* 0x000fc800078e020c */
[----:B------:R-:W-:Y:S01]  /*1ff0*/  IMAD.IADD R169, R167, 0x1, R11 ;  /* 0x00000001a7a97824 */ /* 0x000fe200078e020b */
[----:B------:R-:W-:Y:S06]  /*2000*/  @!P0 BRA `(.L_x_29) ;  /* 0x00000060000c8947 */ /* 0x000fec0003800000 */
[----:B------:R-:W0:Y:S01]  /*2010*/  LDC.64 R12, c[0x0][0x5b8] ;  /* 0x00016e00ff0c7b82 */ /* 0x000e220000000a00 */
[----:B------:R-:W-:-:S07]  /*2020*/  ULDC.64 UR4, c[0x0][0x5c0] ;  /* 0x0001700000047ab9 */ /* 0x000fce0000000a00 */
[----:B------:R-:W1:Y:S08]  /*2030*/  LDC.64 R14, c[0x0][0x5b0] ;  /* 0x00016c00ff0e7b82 */ /* 0x000e700000000a00 */
[----:B------:R-:W2:Y:S01]  /*2040*/  LDC.64 R10, c[0x0][0x5a8] ;  /* 0x00016a00ff0a7b82 */ /* 0x000ea20000000a00 */
[----:B0-----:R-:W-:-:S04]  /*2050*/  IMAD R20, R21, R12, RZ ;  /* 0x0000000c15147224 */ /* 0x001fc800078e02ff */
[C---:B------:R-:W-:Y:S02]  /*2060*/  IMAD R13, R23.reuse, R13, R20 ;  /* 0x0000000d170d7224 */ /* 0x040fe400078e0214 */
[----:B------:R-:W-:-:S04]  /*2070*/  IMAD.WIDE.U32 R20, R23, R12, R6 ;  /* 0x0000000c17147225 */ /* 0x000fc800078e0006 */
[----:B-1----:R-:W-:Y:S01]  /*2080*/  IMAD R156, R9, R14, RZ ;  /* 0x0000000e099c7224 */ /* 0x002fe200078e02ff */
[----:B------:R-:W-:-:S03]  /*2090*/  IADD3 R157, R21, R13, RZ ;  /* 0x0000000d159d7210 */ /* 0x000fc60007ffe0ff */
[----:B------:R-:W-:Y:S02]  /*20a0*/  IMAD R167, R153, R15, R156 ;  /* 0x0000000f99a77224 */ /* 0x000fe400078e029c */
[----:B------:R-:W-:-:S04]  /*20b0*/  IMAD.MOV.U32 R156, RZ, RZ, R20 ;  /* 0x000000ffff9c7224 */ /* 0x000fc800078e0014 */
[----:B------:R-:W-:-:S04]  /*20c0*/  IMAD.WIDE.U32 R158, R153, R14, R156 ;  /* 0x0000000e999e7225 */ /* 0x000fc800078e009c */
[----:B------:R-:W-:Y:S01]  /*20d0*/  IMAD.IADD R159, R159, 0x1, R167 ;  /* 0x000000019f9f7824 */ /* 0x000fe200078e02a7 */
[----:B--2---:R-:W-:-:S04]  /*20e0*/  LEA R160, P0, R158, R10, 0x1 ;  /* 0x0000000a9ea07211 */ /* 0x004fc800078008ff */
[----:B------:R-:W-:-:S05]  /*20f0*/  LEA.HI.X R161, R158, R11, R159, 0x1, P0 ;  /* 0x0000000b9ea17211 */ /* 0x000fca00000f0c9f */
[----:B------:R-:W2:Y:S01]  /*2100*/  @P1 LDG.E.LTC128B.U16 R165, desc[UR36][R160.64] ;  /* 0x00000024a0a51981 */ /* 0x000ea2000c1e1520 */
[----:B------:R-:W-:Y:S01]  /*2110*/  IMAD.WIDE.U32 R162, R153, R14, R6 ;  /* 0x0000000e99a27225 */ /* 0x000fe200078e0006 */
[----:B------:R-:W-:Y:S01]  /*2120*/  ISETP.GT.AND P2, PT, R0, 0x1, P3 ;  /* 0x000000010000780c */ /* 0x000fe20001f44270 */
[----:B------:R-:W-:Y:S02]  /*2130*/  BSSY B1, `(.L_x_30) ;  /* 0x0000012000017945 */ /* 0x000fe40003800000 */
[----:B------:R-:W-:Y:S02]  /*2140*/  IMAD.IADD R163, R167, 0x1, R163 ;  /* 0x00000001a7a37824 */ /* 0x000fe400078e02a3 */
[----:B------:R-:W-:-:S04]  /*2150*/  IMAD.WIDE.U32 R162, R23, R12, R162 ;  /* 0x0000000c17a27225 */ /* 0x000fc800078e00a2 */
[----:B--2---:R-:W-:-:S05]  /*2160*/  HADD2.F32 R158, -RZ, R165.H0_H0 ;  /* 0x200000a5ff9e7230 */ /* 0x004fca0000004100 */
[----:B------:R-:W-:Y:S01]  /*2170*/  FMUL R159, R158, R155 ;  /* 0x0000009b9e9f7220 */ /* 0x000fe20000400000 */
[----:B------:R-:W-:-:S03]  /*2180*/  LEA R158, P0, R166, UR4, 0x1 ;  /* 0x00000004a69e7c11 */ /* 0x000fc6000f8008ff */
[----:B------:R-:W-:Y:S01]  /*2190*/  FFMA R159, R88, R154, R159 ;  /* 0x0000009a589f7223 */ /* 0x000fe2000000009f */
[----:B------:R-:W-:-:S04]  /*21a0*/  IMAD.IADD R88, R13, 0x1, R163 ;  /* 0x000000010d587824 */ /* 0x000fc800078e02a3 */
[----:B------:R-:W-:Y:S02]  /*21b0*/  F2FP.F16.F32.PACK_AB R161, RZ, R159 ;  /* 0x0000009fffa1723e */ /* 0x000fe400000000ff */
[----:B------:R-:W-:Y:S02]  /*21c0*/  LEA.HI.X R159, R166, UR5, R169, 0x1, P0 ;  /* 0x00000005a69f7c11 */ /* 0x000fe400080f0ca9 */
[----:B------:R-:W-:Y:S02]  /*21d0*/  PRMT R163, R161, 0x7610, R163 ;  /* 0x00007610a1a37816 */ /* 0x000fe400000000a3 */
[----:B------:R-:W-:-:S03]  /*21e0*/  LEA R160, P0, R162, R10, 0x1 ;  /* 0x0000000aa2a07211 */ /* 0x000fc600078008ff */
[----:B------:R0:W-:Y:S01]  /*21f0*/  @P1 STG.E.U16 desc[UR36][R158.64], R163 ;  /* 0x000000a39e001986 */ /* 0x0001e2000c101524 */
[----:B------:R-:W-:Y:S01]  /*2200*/  LEA.HI.X R161, R162, R11, R88, 0x1, P0 ;  /* 0x0000000ba2a17211 */ /* 0x000fe200000f0c58 */
[C---:B------:R-:W-:Y:S01]  /*2210*/  IMAD.SHL.U32 R162, R14.reuse, 0x8, RZ ;  /* 0x000000080ea27824 */ /* 0x040fe200078e00ff */
[----:B0-----:R-:W-:Y:S01]  /*2220*/  SHF.L.U64.HI R163, R14, 0x3, R15 ;  /* 0x000000030ea37819 */ /* 0x001fe2000001020f */
[----:B------:R-:W-:Y:S06]  /*2230*/  @!P2 BRA `(.L_x_31) ;  /* 0x000000000004a947 */ /* 0x000fec0003800000 */
[----:B------:R0:W5:Y:S02]  /*2240*/  LDG.E.LTC128B.U16 R165, desc[UR36][R160.64+0x2] ;  /* 0x00000224a0a57981 */ /* 0x000164000c1e1520 */
.L_x_31:
[----:B------:R-:W-:Y:S05]  /*2250*/  BSYNC B1 ;  /* 0x0000000000017941 */ /* 0x000fea0003800000 */
.L_x_30:
[----:B-----5:R-:W-:Y:S01]  /*2260*/  HADD2.F32 R88, -RZ, R165.H0_H0 ;  /* 0x200000a5ff587230 */ /* 0x020fe20000004100 */
[----:B------:R-:W-:Y:S01]  /*2270*/  ISETP.GT.AND P0, PT, R3, 0x8, PT ;  /* 0x000000080300780c */ /* 0x000fe20003f04270 */
[----:B------:R-:W-:Y:S01]  /*2280*/  IMAD.WIDE.U32 R170, R153, R14, R162 ;  /* 0x0000000e99aa7225 */ /* 0x000fe200078e00a2 */
[----:B------:R-:W-:-:S03]  /*2290*/  PRMT R172, R165, 0x7610, R172 ;  /* 0x00007610a5ac7816 */ /* 0x000fc600000000ac */
[----:B------:R-:W-:Y:S01]  /*22a0*/  FMUL R88, R88, R155 ;  /* 0x0000009b58587220 */ /* 0x000fe20000400000 */
[----:B------:R-:W-:Y:S01]  /*22b0*/  IMAD.IADD R169, R167, 0x1, R171 ;  /* 0x00000001a7a97824 */ /* 0x000fe200078e02ab */
[----:B------:R-:W-:Y:S02]  /*22c0*/  IADD3 R166, P4, R20, R170, RZ ;  /* 0x000000aa14a67210 */ /* 0x000fe40007f9e0ff */
[----:B------:R-:W-:Y:S01]  /*22d0*/  FFMA R89, R89, R154, R88 ;  /* 0x0000009a59597223 */ /* 0x000fe20000000058 */
[----:B------:R-:W-:Y:S02]  /*22e0*/  ISETP.GT.AND P1, PT, R0, RZ, P0 ;  /* 0x000000ff0000720c */ /* 0x000fe40000724270 */
[----:B------:R-:W-:Y:S01]  /*22f0*/  IMAD.X R167, R169, 0x1, R157, P4 ;  /* 0x00000001a9a77824 */ /* 0x000fe200020e069d */
[----:B------:R-:W-:Y:S02]  /*2300*/  LEA R88, P4, R166, R10, 0x1 ;  /* 0x0000000aa6587211 */ /* 0x000fe400078808ff */
[----:B------:R-:W-:-:S02]  /*2310*/  F2FP.F16.F32.PACK_AB R168, RZ, R89 ;  /* 0x00000059ffa8723e */ /* 0x000fc400000000ff */
[----:B------:R-:W-:Y:S02]  /*2320*/  LEA.HI.X R89, R166, R11, R167, 0x1, P4 ;  /* 0x0000000ba6597211 */ /* 0x000fe400020f0ca7 */
[----:B------:R-:W-:-:S05]  /*2330*/  PRMT R171, R168, 0x7610, R171 ;  /* 0x00007610a8ab7816 */ /* 0x000fca00000000ab */
[----:B------:R1:W-:Y:S04]  /*2340*/  @P2 STG.E.U16 desc[UR36][R158.64+0x2], R171 ;  /* 0x000002ab9e002986 */ /* 0x0003e8000c101524 */
[----:B------:R2:W3:Y:S01]  /*2350*/  @P1 LDG.E.LTC128B.U16 R172, desc[UR36][R88.64] ;  /* 0x0000002458ac1981 */ /* 0x0004e2000c1e1520 */
[----:B------:R-:W-:Y:S01]  /*2360*/  IMAD.SHL.U32 R165, R4, 0x10, RZ ;  /* 0x0000001004a57824 */ /* 0x000fe200078e00ff */
[----:B------:R-:W-:Y:S01]  /*2370*/  IADD3 R170, P2, R6, R170, RZ ;  /* 0x000000aa06aa7210 */ /* 0x000fe20007f5e0ff */
[----:B------:R-:W-:Y:S03]  /*2380*/  BSSY B1, `(.L_x_32) ;  /* 0x0000011000017945 */ /* 0x000fe60003800000 */
[----:B------:R-:W-:-:S02]  /*2390*/  IADD3 R168, P4, R165, R158, RZ ;  /* 0x0000009ea5a87210 */ /* 0x000fc40007f9e0ff */
[----:B-1----:R-:W-:Y:S02]  /*23a0*/  IADD3.X R171, R7, R169, RZ, P2, !PT ;  /* 0x000000a907ab7210 */ /* 0x002fe400017fe4ff */
[----:B------:R-:W-:Y:S01]  /*23b0*/  ISETP.GT.AND P2, PT, R0, 0x1, P0 ;  /* 0x000000010000780c */ /* 0x000fe20000744270 */
[----:B------:R-:W-:-:S03]  /*23c0*/  IMAD.WIDE.U32 R170, R23, R12, R170 ;  /* 0x0000000c17aa7225 */ /* 0x000fc600078e00aa */
[----:B--2---:R-:W-:Y:S01]  /*23d0*/  LEA R88, P5, R170, R10, 0x1 ;  /* 0x0000000aaa587211 */ /* 0x004fe200078a08ff */
[----:B---3--:R-:W-:-:S05]  /*23e0*/  HADD2.F32 R166, -RZ, R172.H0_H0 ;  /* 0x200000acffa67230 */ /* 0x008fca0000004100 */
[----:B------:R-:W-:Y:S01]  /*23f0*/  FMUL R167, R166, R155 ;  /* 0x0000009ba6a77220 */ /* 0x000fe20000400000 */
[----:B------:R-:W-:-:S03]  /*2400*/  IMAD.IADD R166, R13, 0x1, R171 ;  /* 0x000000010da67824 */ /* 0x000fc600078e02ab */
[----:B------:R-:W-:Y:S01]  /*2410*/  FFMA R90, R90, R154, R167 ;  /* 0x0000009a5a5a7223 */ /* 0x000fe200000000a7 */
[----:B------:R-:W-:Y:S02]  /*2420*/  SHF.L.U64.HI R167, R4, 0x4, R5 ;  /* 0x0000000404a77819 */ /* 0x000fe40000010205 */
[----:B------:R-:W-:Y:S02]  /*2430*/  LEA.HI.X R89, R170, R11, R166, 0x1, P5 ;  /* 0x0000000baa597211 */ /* 0x000fe400028f0ca6 */
[----:B------:R-:W-:Y:S01]  /*2440*/  F2FP.F16.F32.PACK_AB R90, RZ, R90 ;  /* 0x0000005aff5a723e */ /* 0x000fe200000000ff */
[----:B------:R-:W-:-:S05]  /*2450*/  IMAD.X R169, R167, 0x1, R159, P4 ;  /* 0x00000001a7a97824 */ /* 0x000fca00020e069f */
[----:B------:R1:W-:Y:S01]  /*2460*/  @P1 STG.E.U16 desc[UR36][R168.64], R90 ;  /* 0x0000005aa8001986 */ /* 0x0003e2000c101524 */
[----:B------:R-:W-:Y:S05]  /*2470*/  @!P2 BRA `(.L_x_33) ;  /* 0x000000000004a947 */ /* 0x000fea0003800000 */
[----:B------:R2:W5:Y:S02]  /*2480*/  LDG.E.LTC128B.U16 R172, desc[UR36][R88.64+0x2] ;  /* 0x0000022458ac7981 */ /* 0x000564000c1e1520 */
.L_x_33:
[----:B------:R-:W-:Y:S05]  /*2490*/  BSYNC B1 ;  /* 0x0000000000017941 */ /* 0x000fea0003800000 */
.L_x_32:
[----:B-1---5:R-:W-:Y:S01]  /*24a0*/  HADD2.F32 R90, -RZ, R172.H0_H0 ;  /* 0x200000acff5a7230 */ /* 0x022fe20000004100 */
[----:B------:R-:W-:Y:S01]  /*24b0*/  ISETP.GT.AND P1, PT, R0, 0x8, P3 ;  /* 0x000000080000780c */ /* 0x000fe20001f24270 */
[----:B------:R-:W-:Y:S03]  /*24c0*/  BSSY B1, `(.L_x_34) ;  /* 0x000000a000017945 */ /* 0x000fe60003800000 */
[----:B------:R-:W-:-:S04]  /*24d0*/  FMUL R90, R90, R155 ;  /* 0x0000009b5a5a7220 */ /* 0x000fc80000400000 */
[----:B------:R-:W-:Y:S01]  /*24e0*/  FFMA R90, R91, R154, R90 ;  /* 0x0000009a5b5a7223 */ /* 0x000fe2000000005a */
[----:B------:R-:W-:-:S04]  /*24f0*/  @P2 IMAD.MOV.U32 R91, RZ, RZ, R169 ;  /* 0x000000ffff5b2224 */ /* 0x000fc800078e00a9 */
[----:B------:R-:W-:-:S04]  /*2500*/  F2FP.F16.F32.PACK_AB R90, RZ, R90 ;  /* 0x0000005aff5a723e */ /* 0x000fc800000000ff */
[----:B------:R-:W-:Y:S01]  /*2510*/  PRMT R166, R90, 0x7610, R166 ;  /* 0x000076105aa67816 */ /* 0x000fe200000000a6 */
[----:B------:R-:W-:-:S05]  /*2520*/  @P2 IMAD.MOV.U32 R90, RZ, RZ, R168 ;  /* 0x000000ffff5a2224 */ /* 0x000fca00078e00a8 */
[----:B------:R1:W-:Y:S01]  /*2530*/  @P2 STG.E.U16 desc[UR36][R90.64+0x2], R166 ;  /* 0x000002a65a002986 */ /* 0x0003e2000c101524 */
[----:B------:R-:W-:Y:S05]  /*2540*/  @!P1 BRA `(.L_x_35) ;  /* 0x0000000000049947 */ /* 0x000fea0003800000 */
[----:B------:R3:W5:Y:S02]  /*2550*/  LDG.E.LTC128B.U16 R172, desc[UR36][R160.64+0x10] ;  /* 0x00001024a0ac7981 */ /* 0x000764000c1e1520 */
.L_x_35:
[----:B------:R-:W-:Y:S05]  /*2560*/  BSYNC B1 ;  /* 0x0000000000017941 */ /* 0x000fea0003800000 */
.L_x_34:
[----:B-1---5:R-:W-:Y:S01]  /*2570*/  HADD2.F32 R90, -RZ, R172.H0_H0 ;  /* 0x200000acff5a7230 */ /* 0x022fe20000004100 */
[----:B------:R-:W-:Y:S01]  /*2580*/  ISETP.GT.AND P2, PT, R0, 0x9, P3 ;  /* 0x000000090000780c */ /* 0x000fe20001f44270 */
[----:B------:R-:W-:Y:S03]  /*2590*/  BSSY B1, `(.L_x_36) ;  /* 0x000000a000017945 */ /* 0x000fe60003800000 */
[----:B------:R-:W-:Y:S01]  /*25a0*/  FMUL R91, R90, R155 ;  /* 0x0000009b5a5b7220 */ /* 0x000fe20000400000 */
[----:B------:R-:W-:-:S03]  /*25b0*/  @P1 IMAD.MOV.U32 R90, RZ, RZ, R158 ;  /* 0x000000ffff5a1224 */ /* 0x000fc600078e009e */
[----:B------:R-:W-:-:S05]  /*25c0*/  FFMA R91, R92, R154, R91 ;  /* 0x0000009a5c5b7223 */ /* 0x000fca000000005b */
[----:B------:R-:W-:-:S04]  /*25d0*/  F2FP.F16.F32.PACK_AB R91, RZ, R91 ;  /* 0x0000005bff5b723e */ /* 0x000fc800000000ff */
[----:B------:R-:W-:Y:S01]  /*25e0*/  PRMT R92, R91, 0x7610, R92 ;  /* 0x000076105b5c7816 */ /* 0x000fe2000000005c */
[----:B------:R-:W-:-:S05]  /*25f0*/  @P1 IMAD.MOV.U32 R91, RZ, RZ, R159 ;  /* 0x000000ffff5b1224 */ /* 0x000fca00078e009f */
[----:B------:R1:W-:Y:S01]  /*2600*/  @P1 STG.E.U16 desc[UR36][R90.64+0x10], R92 ;  /* 0x0000105c5a001986 */ /* 0x0003e2000c101524 */
[----:B------:R-:W-:Y:S05]  /*2610*/  @!P2 BRA `(.L_x_37) ;  /* 0x000000000004a947 */ /* 0x000fea0003800000 */
[----:B------:R4:W5:Y:S02]  /*2620*/  LDG.E.LTC128B.U16 R172, desc[UR36][R160.64+0x12] ;  /* 0x00001224a0ac7981 */ /* 0x000964000c1e1520 */
.L_x_37:
[----:B------:R-:W-:Y:S05]  /*2630*/  BSYNC B1 ;  /* 0x0000000000017941 */ /* 0x000fea0003800000 */
.L_x_36:
[----:B-1---5:R-:W-:Y:S01]  /*2640*/  HADD2.F32 R90, -RZ, R172.H0_H0 ;  /* 0x200000acff5a7230 */ /* 0x022fe20000004100 */
[----:B------:R-:W-:Y:S01]  /*2650*/  ISETP.GT.AND P1, PT, R0, 0x8, P0 ;  /* 0x000000080000780c */ /* 0x000fe20000724270 */
[----:B------:R-:W-:Y:S01]  /*2660*/  @P2 IMAD.MOV.U32 R91, RZ, RZ, R159 ;  /* 0x000000ffff5b2224 */ /* 0x000fe200078e009f */
[----:B------:R-:W-:Y:S02]  /*2670*/  BSSY B1, `(.L_x_38) ;  /* 0x0000009000017945 */ /* 0x000fe40003800000 */
[----:B------:R-:W-:-:S04]  /*2680*/  FMUL R90, R90, R155 ;  /* 0x0000009b5a5a7220 */ /* 0x000fc80000400000 */
[----:B------:R-:W-:-:S05]  /*2690*/  FFMA R90, R93, R154, R90 ;  /* 0x0000009a5d5a7223 */ /* 0x000fca000000005a */
[----:B------:R-:W-:-:S04]  /*26a0*/  F2FP.F16.F32.PACK_AB R90, RZ, R90 ;  /* 0x0000005aff5a723e */ /* 0x000fc800000000ff */
[----:B------:R-:W-:Y:S02]  /*26b0*/  PRMT R92, R90, 0x7610, R92 ;  /* 0x000076105a5c7816 */ /* 0x000fe4000000005c */
[----:B------:R-:W-:-:S05]  /*26c0*/  @P2 MOV R90, R158 ;  /* 0x0000009e005a2202 */ /* 0x000fca0000000f00 */
[----:B------:R1:W-:Y:S01]  /*26d0*/  @P2 STG.E.U16 desc[UR36][R90.64+0x12], R92 ;  /* 0x0000125c5a002986 */ /* 0x0003e2000c101524 */
[----:B------:R-:W-:Y:S05]  /*26e0*/  @!P1 BRA `(.L_x_39) ;  /* 0x0000000000049947 */ /* 0x000fea0003800000 */
[----:B------:R0:W5:Y:S02]  /*26f0*/  LDG.E.LTC128B.U16 R172, desc[UR36][R88.64+0x10] ;  /* 0x0000102458ac7981 */ /* 0x000164000c1e1520 */
.L_x_39:
[----:B------:R-:W-:Y:S05]  /*2700*/  BSYNC B1 ;  /* 0x0000000000017941 */ /* 0x000fea0003800000 */
.L_x_38:
        /* <DEDUP_REMOVED lines=12> */
.L_x_41:
[----:B------:R-:W-:Y:S05]  /*27d0*/  BSYNC B1 ;  /* 0x0000000000017941 */ /* 0x000fea0003800000 */
.L_x_40:
[----:B-1---5:R-:W-:Y:S01]  /*27e0*/  HADD2.F32 R90, -RZ, R172.H0_H0 ;  /* 0x200000acff5a7230 */ /* 0x022fe20000004100 */
[----:B------:R-:W-:Y:S01]  /*27f0*/  ISETP.GT.AND P1, PT, R0, 0x10, P3 ;  /* 0x000000100000780c */ /* 0x000fe20001f24270 */
[----:B------:R-:W-:Y:S01]  /*2800*/  @P2 IMAD.MOV.U32 R91, RZ, RZ, R169 ;  /* 0x000000ffff5b2224 */ /* 0x000fe200078e00a9 */
[----:B------:R-:W-:Y:S02]  /*2810*/  BSSY B1, `(.L_x_42) ;  /* 0x0000009000017945 */ /* 0x000fe40003800000 */
[----:B------:R-:W-:-:S04]  /*2820*/  FMUL R90, R90, R155 ;  /* 0x0000009b5a5a7220 */ /* 0x000fc80000400000 */
[----:B------:R-:W-:-:S05]  /*2830*/  FFMA R90, R95, R154, R90 ;  /* 0x0000009a5f5a7223 */ /* 0x000fca000000005a */
[----:B------:R-:W-:-:S04]  /*2840*/  F2FP.F16.F32.PACK_AB R90, RZ, R90 ;  /* 0x0000005aff5a723e */ /* 0x000fc800000000ff */
[----:B------:R-:W-:Y:S01]  /*2850*/  PRMT R92, R90, 0x7610, R92 ;  /* 0x000076105a5c7816 */ /* 0x000fe2000000005c */
[----:B------:R-:W-:-:S05]  /*2860*/  @P2 IMAD.MOV.U32 R90, RZ, RZ, R168 ;  /* 0x000000ffff5a2224 */ /* 0x000fca00078e00a8 */
[----:B------:R1:W-:Y:S01]  /*2870*/  @P2 STG.E.U16 desc[UR36][R90.64+0x12], R92 ;  /* 0x0000125c5a002986 */ /* 0x0003e2000c101524 */
[----:B------:R-:W-:Y:S05]  /*2880*/  @!P1 BRA `(.L_x_43) ;  /* 0x0000000000049947 */ /* 0x000fea0003800000 */
[----:B------:R0:W5:Y:S02]  /*2890*/  LDG.E.LTC128B.U16 R172, desc[UR36][R160.64+0x20] ;  /* 0x00002024a0ac7981 */ /* 0x000164000c1e1520 */
.L_x_43:
[----:B------:R-:W-:Y:S05]  /*28a0*/  BSYNC B1 ;  /* 0x0000000000017941 */ /* 0x000fea0003800000 */
.L_x_42:
        /* <DEDUP_REMOVED lines=12> */
.L_x_45:
[----:B------:R-:W-:Y:S05]  /*2970*/  BSYNC B1 ;  /* 0x0000000000017941 */ /* 0x000fea0003800000 */
.L_x_44:
        /* <DEDUP_REMOVED lines=12> */
.L_x_47:
[----:B------:R-:W-:Y:S05]  /*2a40*/  BSYNC B1 ;  /* 0x0000000000017941 */ /* 0x000fea0003800000 */
.L_x_46:
        /* <DEDUP_REMOVED lines=12> */
.L_x_49:
[----:B------:R-:W-:Y:S05]  /*2b10*/  BSYNC B1 ;  /* 0x0000000000017941 */ /* 0x000fea0003800000 */
.L_x_48:
        /* <DEDUP_REMOVED lines=12> */
.L_x_51:
[----:B------:R-:W-:Y:S05]  /*2be0*/  BSYNC B1 ;  /* 0x0000000000017941 */ /* 0x000fea0003800000 */
.L_x_50:
        /* <DEDUP_REMOVED lines=12> */
.L_x_53:
[----:B------:R-:W-:Y:S05]  /*2cb0*/  BSYNC B1 ;  /* 0x0000000000017941 */ /* 0x000fea0003800000 */
.L_x_52:
        /* <DEDUP_REMOVED lines=12> */
.L_x_55:
[----:B------:R-:W-:Y:S05]  /*2d80*/  BSYNC B1 ;  /* 0x0000000000017941 */ /* 0x000fea0003800000 */
.L_x_54:
        /* <DEDUP_REMOVED lines=12> */
.L_x_57:
[----:B------:R-:W-:Y:S05]  /*2e50*/  BSYNC B1 ;  /* 0x0000000000017941 */ /* 0x000fea0003800000 */
.L_x_56:
        /* <DEDUP_REMOVED lines=12> */
.L_x_59:
[----:B------:R-:W-:Y:S05]  /*2f20*/  BSYNC B1 ;  /* 0x0000000000017941 */ /* 0x000fea0003800000 */
.L_x_58:
        /* <DEDUP_REMOVED lines=12> */
.L_x_61:
[----:B------:R-:W-:Y:S05]  /*2ff0*/  BSYNC B1 ;  /* 0x0000000000017941 */ /* 0x000fea0003800000 */
.L_x_60:
        /* <DEDUP_REMOVED lines=12> */
.L_x_63:
[----:B------:R-:W-:Y:S05]  /*30c0*/  BSYNC B1 ;  /* 0x0000000000017941 */ /* 0x000fea0003800000 */
.L_x_62:
        /* <DEDUP_REMOVED lines=12> */
.L_x_65:
[----:B------:R-:W-:Y:S05]  /*3190*/  BSYNC B1 ;  /* 0x0000000000017941 */ /* 0x000fea0003800000 */
.L_x_64:
        /* <DEDUP_REMOVED lines=12> */
.L_x_67:
[----:B------:R-:W-:Y:S05]  /*3260*/  BSYNC B1 ;  /* 0x0000000000017941 */ /* 0x000fea0003800000 */
.L_x_66:
        /* <DEDUP_REMOVED lines=12> */
.L_x_69:
[----:B------:R-:W-:Y:S05]  /*3330*/  BSYNC B1 ;  /* 0x0000000000017941 */ /* 0x000fea0003800000 */
.L_x_68:
        /* <DEDUP_REMOVED lines=12> */
.L_x_71:
[----:B------:R-:W-:Y:S05]  /*3400*/  BSYNC B1 ;  /* 0x0000000000017941 */ /* 0x000fea0003800000 */
.L_x_70:
        /* <DEDUP_REMOVED lines=12> */
.L_x_73:
[----:B------:R-:W-:Y:S05]  /*34d0*/  BSYNC B1 ;  /* 0x0000000000017941 */ /* 0x000fea0003800000 */
.L_x_72:
        /* <DEDUP_REMOVED lines=12> */
.L_x_75:
[----:B------:R-:W-:Y:S05]  /*35a0*/  BSYNC B1 ;  /* 0x0000000000017941 */ /* 0x000fea0003800000 */
.L_x_74:
        /* <DEDUP_REMOVED lines=12> */
.L_x_77:
[----:B------:R-:W-:Y:S05]  /*3670*/  BSYNC B1 ;  /* 0x0000000000017941 */ /* 0x000fea0003800000 */
.L_x_76:
        /* <DEDUP_REMOVED lines=12> */
.L_x_79:
[----:B------:R-:W-:Y:S05]  /*3740*/  BSYNC B1 ;  /* 0x0000000000017941 */ /* 0x000fea0003800000 */
.L_x_78:
        /* <DEDUP_REMOVED lines=12> */
.L_x_81:
[----:B------:R-:W-:Y:S05]  /*3810*/  BSYNC B1 ;  /* 0x0000000000017941 */ /* 0x000fea0003800000 */
.L_x_80:
        /* <DEDUP_REMOVED lines=12> */
.L_x_83:
[----:B------:R-:W-:Y:S05]  /*38e0*/  BSYNC B1 ;  /* 0x0000000000017941 */ /* 0x000fea0003800000 */
.L_x_82:
        /* <DEDUP_REMOVED lines=12> */
.L_x_85:
[----:B------:R-:W-:Y:S05]  /*39b0*/  BSYNC B1 ;  /* 0x0000000000017941 */ /* 0x000fea0003800000 */
.L_x_84:
        /* <DEDUP_REMOVED lines=12> */
.L_x_87:
[----:B------:R-:W-:Y:S05]  /*3a80*/  BSYNC B1 ;  /* 0x0000000000017941 */ /* 0x000fea0003800000 */
.L_x_86:
        /* <DEDUP_REMOVED lines=12> */
.L_x_89:
[----:B------:R-:W-:Y:S05]  /*3b50*/  BSYNC B1 ;  /* 0x0000000000017941 */ /* 0x000fea0003800000 */
.L_x_88:
        /* <DEDUP_REMOVED lines=12> */
.L_x_91:
[----:B------:R-:W-:Y:S05]  /*3c20*/  BSYNC B1 ;  /* 0x0000000000017941 */ /* 0x000fea0003800000 */
.L_x_90:
[----:B-1---5:R-:W-:Y:S01]  /*3c30*/  HADD2.F32 R90, -RZ, R172.H0_H0 ;  /* 0x200000acff5a7230 */ /* 0x022fe20000004100 */
[----:B------:R-:W-:Y:S01]  /*3c40*/  ISETP.GT.AND P2, PT, R0, 0x41, P3 ;  /* 0x000000410000780c */ /* 0x000fe20001f44270 */
[----:B------:R-:W-:Y:S03]  /*3c50*/  BSSY B1, `(.L_x_92) ;  /* 0x000000a000017945 */ /* 0x000fe60003800000 */
[----:B------:R-:W-:Y:S01]  /*3c60*/  FMUL R91, R90, R155 ;  /* 0x0000009b5a5b7220 */ /* 0x000fe20000400000 */
[----:B------:R-:W-:-:S03]  /*3c70*/  @P1 IMAD.MOV.U32 R90, RZ, RZ, R158 ;  /* 0x000000ffff5a1224 */ /* 0x000fc600078e009e */
[----:B------:R-:W-:-:S05]  /*3c80*/  FFMA R91, R120, R154, R91 ;  /* 0x0000009a785b7223 */ /* 0x000fca000000005b */
[----:B------:R-:W-:-:S04]  /*3c90*/  F2FP.F16.F32.PACK_AB R91, RZ, R91 ;  /* 0x0000005bff5b723e */ /* 0x000fc800000000ff */
[----:B------:R-:W-:Y:S02]  /*3ca0*/  PRMT R92, R91, 0x7610, R92 ;  /* 0x000076105b5c7816 */ /* 0x000fe4000000005c */
[----:B------:R-:W-:-:S05]  /*3cb0*/  @P1 MOV R91, R159 ;  /* 0x0000009f005b1202 */ /* 0x000fca0000000f00 */
[----:B------:R1:W-:Y:S01]  /*3cc0*/  @P1 STG.E.U16 desc[UR36][R90.64+0x80], R92 ;  /* 0x0000805c5a001986 */ /* 0x0003e2000c101524 */
[----:B------:R-:W-:Y:S05]  /*3cd0*/  @!P2 BRA `(.L_x_93) ;  /* 0x000000000004a947 */ /* 0x000fea0003800000 */
[----:B------:R0:W5:Y:S02]  /*3ce0*/  LDG.E.LTC128B.U16 R172, desc[UR36][R160.64+0x82] ;  /* 0x00008224a0ac7981 */ /* 0x000164000c1e1520 */
.L_x_93:
[----:B------:R-:W-:Y:S05]  /*3cf0*/  BSYNC B1 ;  /* 0x0000000000017941 */ /* 0x000fea0003800000 */
.L_x_92:
        /* <DEDUP_REMOVED lines=12> */
.L_x_95:
[----:B------:R-:W-:Y:S05]  /*3dc0*/  BSYNC B1 ;  /* 0x0000000000017941 */ /* 0x000fea0003800000 */
.L_x_94:
        /* <DEDUP_REMOVED lines=12> */
.L_x_97:
[----:B------:R-:W-:Y:S05]  /*3e90*/  BSYNC B1 ;  /* 0x0000000000017941 */ /* 0x000fea0003800000 */
.L_x_96:
        /* <DEDUP_REMOVED lines=12> */
.L_x_99:
[----:B------:R-:W-:Y:S05]  /*3f60*/  BSYNC B1 ;  /* 0x0000000000017941 */ /* 0x000fea0003800000 */
.L_x_98:
[----:B-1---5:R-:W-:Y:S01]  /*3f70*/  HADD2.F32 R90, -RZ, R172.H0_H0 ;  /* 0x200000acff5a7230 */ /* 0x022fe20000004100 */
[----:B------:R-:W-:Y:S01]  /*3f80*/  ISETP.GT.AND P2, PT, R0, 0x49, P3 ;  /* 0x000000490000780c */ /* 0x000fe20001f44270 */
[----:B------:R-:W-:Y:S03]  /*3f90*/  BSSY B1, `(.L_x_100) ;  /* 0x000000a000017945 */ /* 0x000fe60003800000 */
[----:B------:R-:W-:Y:S01]  /*3fa0*/  FMUL R91, R90, R155 ;  /* 0x0000009b5a5b7220 */ /* 0x000fe20000400000 */
[----:B------:R-:W-:-:S03]  /*3fb0*/  @P1 MOV R90, R158 ;  /* 0x0000009e005a1202 */ /* 0x000fc60000000f00 */
[----:B------:R-:W-:-:S05]  /*3fc0*/  FFMA R91, R124, R154, R91 ;  /* 0x0000009a7c5b7223 */ /* 0x000fca000000005b */
[----:B------:R-:W-:-:S04]  /*3fd0*/  F2FP.F16.F32.PACK_AB R91, RZ, R91 ;  /* 0x0000005bff5b723e */ /* 0x000fc800000000ff */
[----:B------:R-:W-:Y:S01]  /*3fe0*/  PRMT R92, R91, 0x7610, R92 ;  /* 0x000076105b5c7816 */ /* 0x000fe2000000005c */
[----:B------:R-:W-:-:S05]  /*3ff0*/  @P1 IMAD.MOV.U32 R91, RZ, RZ, R159 ;  /* 0x000000ffff5b1224 */ /* 0x000fca00078e009f */
[----:B------:R1:W-:Y:S01]  /*4000*/  @P1 STG.E.U16 desc[UR36][R90.64+0x90], R92 ;  /* 0x0000905c5a001986 */ /* 0x0003e2000c101524 */
[----:B------:R-:W-:Y:S05]  /*4010*/  @!P2 BRA `(.L_x_101) ;  /* 0x000000000004a947 */ /* 0x000fea0003800000 */
[----:B------:R0:W5:Y:S02]  /*4020*/  LDG.E.LTC128B.U16 R172, desc[UR36][R160.64+0x92] ;  /* 0x00009224a0ac7981 */ /* 0x000164000c1e1520 */
.L_x_101:
[----:B------:R-:W-:Y:S05]  /*4030*/  BSYNC B1 ;  /* 0x0000000000017941 */ /* 0x000fea0003800000 */
.L_x_100:
        /* <DEDUP_REMOVED lines=12> */
.L_x_103:
[----:B------:R-:W-:Y:S05]  /*4100*/  BSYNC B1 ;  /* 0x0000000000017941 */ /* 0x000fea0003800000 */
.L_x_102:
        /* <DEDUP_REMOVED lines=12> */
.L_x_105:
[----:B------:R-:W-:Y:S05]  /*41d0*/  BSYNC B1 ;  /* 0x0000000000017941 */ /* 0x000fea0003800000 */
.L_x_104:
[----:B-1---5:R-:W-:Y:S01]  /*41e0*/  HADD2.F32 R90, -RZ, R172.H0_H0 ;  /* 0x200000acff5a7230 */ /* 0x022fe20000004100 */
[----:B------:R-:W-:Y:S01]  /*41f0*/  @P2 MOV R91, R169 ;  /* 0x000000a9005b2202 */ /* 0x000fe20000000f00 */
[----:B------:R-:W-:Y:S01]  /*4200*/  BSSY B1, `(.L_x_106) ;  /* 0x000000a000017945 */ /* 0x000fe20003800000 */
[----:B------:R-:W-:Y:S02]  /*4210*/  ISETP.GT.AND P1, PT, R0, 0x50, P3 ;  /* 0x000000500000780c */ /* 0x000fe40001f24270 */
        /* <DEDUP_REMOVED lines=8> */
.L_x_107:
[----:B------:R-:W-:Y:S05]  /*42a0*/  BSYNC B1 ;  /* 0x0000000000017941 */ /* 0x000fea0003800000 */
.L_x_106:
        /* <DEDUP_REMOVED lines=12> */
.L_x_109:
[----:B------:R-:W-:Y:S05]  /*4370*/  BSYNC B1 ;  /* 0x0000000000017941 */ /* 0x000fea0003800000 */
.L_x_108:
        /* <DEDUP_REMOVED lines=12> */
.L_x_111:
[----:B------:R-:W-:Y:S05]  /*4440*/  BSYNC B1 ;  /* 0x0000000000017941 */ /* 0x000fea0003800000 */
.L_x_110:
        /* <DEDUP_REMOVED lines=12> */
.L_x_113:
[----:B------:R-:W-:Y:S05]  /*4510*/  BSYNC B1 ;  /* 0x0000000000017941 */ /* 0x000fea0003800000 */
.L_x_112:
        /* <DEDUP_REMOVED lines=12> */
.L_x_115:
[----:B------:R-:W-:Y:S05]  /*45e0*/  BSYNC B1 ;  /* 0x0000000000017941 */ /* 0x000fea0003800000 */
.L_x_114:
        /* <DEDUP_REMOVED lines=12> */
.L_x_117:
[----:B------:R-:W-:Y:S05]  /*46b0*/  BSYNC B1 ;  /* 0x0000000000017941 */ /* 0x000fea0003800000 */
.L_x_116:
        /* <DEDUP_REMOVED lines=12> */
.L_x_119:
[----:B------:R-:W-:Y:S05]  /*4780*/  BSYNC B1 ;  /* 0x0000000000017941 */ /* 0x000fea0003800000 */
.L_x_118:
        /* <DEDUP_REMOVED lines=12> */
.L_x_121:
[----:B------:R-:W-:Y:S05]  /*4850*/  BSYNC B1 ;  /* 0x0000000000017941 */ /* 0x000fea0003800000 */
.L_x_120:
        /* <DEDUP_REMOVED lines=12> */
.L_x_123:
[----:B------:R-:W-:Y:S05]  /*4920*/  BSYNC B1 ;  /* 0x0000000000017941 */ /* 0x000fea0003800000 */
.L_x_122:
        /* <DEDUP_REMOVED lines=12> */
.L_x_125:
[----:B------:R-:W-:Y:S05]  /*49f0*/  BSYNC B1 ;  /* 0x0000000000017941 */ /* 0x000fea0003800000 */
.L_x_124:
        /* <DEDUP_REMOVED lines=12> */
.L_x_127:
[----:B------:R-:W-:Y:S05]  /*4ac0*/  BSYNC B1 ;  /* 0x0000000000017941 */ /* 0x000fea0003800000 */
.L_x_126:
        /* <DEDUP_REMOVED lines=12> */
.L_x_129:
[----:B------:R-:W-:Y:S05]  /*4b90*/  BSYNC B1 ;  /* 0x0000000000017941 */ /* 0x000fea0003800000 */
.L_x_128:
        /* <DEDUP_REMOVED lines=12> */
.L_x_131:
[----:B------:R-:W-:Y:S05]  /*4c60*/  BSYNC B1 ;  /* 0x0000000000017941 */ /* 0x000fea0003800000 */
.L_x_130:
        /* <DEDUP_REMOVED lines=12> */
.L_x_133:
[----:B------:R-:W-:Y:S05]  /*4d30*/  BSYNC B1 ;  /* 0x0000000000017941 */ /* 0x000fea0003800000 */
.L_x_132:
        /* <DEDUP_REMOVED lines=12> */
.L_x_135:
[----:B------:R-:W-:Y:S05]  /*4e00*/  BSYNC B1 ;  /* 0x0000000000017941 */ /* 0x000fea0003800000 */
.L_x_134:
        /* <DEDUP_REMOVED lines=12> */
.L_x_137:
[----:B------:R-:W-:Y:S05]  /*4ed0*/  BSYNC B1 ;  /* 0x0000000000017941 */ /* 0x000fea0003800000 */
.L_x_136:
        /* <DEDUP_REMOVED lines=12> */
.L_x_139:
[----:B------:R-:W-:Y:S05]  /*4fa0*/  BSYNC B1 ;  /* 0x0000000000017941 */ /* 0x000fea0003800000 */
.L_x_138:
        /* <DEDUP_REMOVED lines=12> */
.L_x_141:
[----:B------:R-:W-:Y:S05]  /*5070*/  BSYNC B1 ;  /* 0x0000000000017941 */ /* 0x000fea0003800000 */
.L_x_140:
        /* <DEDUP_REMOVED lines=12> */
.L_x_143:
[----:B------:R-:W-:Y:S05]  /*5140*/  BSYNC B1 ;  /* 0x0000000000017941 */ /* 0x000fea0003800000 */
.L_x_142:
        /* <DEDUP_REMOVED lines=12> */
.L_x_145:
[----:B------:R-:W-:Y:S05]  /*5210*/  BSYNC B1 ;  /* 0x0000000000017941 */ /* 0x000fea0003800000 */
.L_x_144:
        /* <DEDUP_REMOVED lines=12> */
.L_x_147:
[----:B------:R-:W-:Y:S05]  /*52e0*/  BSYNC B1 ;  /* 0x0000000000017941 */ /* 0x000fea0003800000 */
.L_x_146:
        /* <DEDUP_REMOVED lines=12> */
.L_x_149:
[----:B------:R-:W-:Y:S05]  /*53b0*/  BSYNC B1 ;  /* 0x0000000000017941 */ /* 0x000fea0003800000 */
.L_x_148:
        /* <DEDUP_REMOVED lines=12> */
.L_x_151:
[----:B------:R-:W-:Y:S05]  /*5480*/  BSYNC B1 ;  /* 0x0000000000017941 */ /* 0x000fea0003800000 */
.L_x_150:
[----:B-----5:R-:W-:Y:S01]  /*5490*/  HADD2.F32 R8, -RZ, R172.H0_H0 ;  /* 0x200000acff087230 */ /* 0x020fe20000004100 */
[----:B------:R-:W-:Y:S01]  /*54a0*/  ISETP.GT.AND P1, PT, R0, 0x79, P0 ;  /* 0x000000790000780c */ /* 0x000fe20000724270 */
[----:B------:R-:W-:Y:S01]  /*54b0*/  BSSY B1, `(.L_x_152) ;  /* 0x000000c000017945 */ /* 0x000fe20003800000 */
[----:B------:R-:W-:Y:S02]  /*54c0*/  IADD3 R153, P0, R153, 0x80, RZ ;  /* 0x0000008099997810 */ /* 0x000fe40007f1e0ff */
[----:B-1----:R-:W-:Y:S01]  /*54d0*/  FMUL R91, R8, R155 ;  /* 0x0000009b085b7220 */ /* 0x002fe20000400000 */
[----:B------:R-:W-:-:S03]  /*54e0*/  @P2 IMAD.MOV.U32 R8, RZ, RZ, R168 ;  /* 0x000000ffff082224 */ /* 0x000fc600078e00a8 */
[----:B------:R-:W-:-:S05]  /*54f0*/  FFMA R91, R150, R154, R91 ;  /* 0x0000009a965b7223 */ /* 0x000fca000000005b */
[----:B------:R-:W-:-:S04]  /*5500*/  F2FP.F16.F32.PACK_AB R91, RZ, R91 ;  /* 0x0000005bff5b723e */ /* 0x000fc800000000ff */
[----:B------:R-:W-:Y:S01]  /*5510*/  PRMT R90, R91, 0x7610, R90 ;  /* 0x000076105b5a7816 */ /* 0x000fe2000000005a */
[----:B------:R-:W-:Y:S02]  /*5520*/  IMAD.X R91, RZ, RZ, R9, P0 ;  /* 0x000000ffff5b7224 */ /* 0x000fe400000e0609 */
[----:B------:R-:W-:-:S05]  /*5530*/  @P2 IMAD.MOV.U32 R9, RZ, RZ, R169 ;  /* 0x000000ffff092224 */ /* 0x000fca00078e00a9 */
[----:B------:R1:W-:Y:S01]  /*5540*/  @P2 STG.E.U16 desc[UR36][R8.64+0xf0], R90 ;  /* 0x0000f05a08002986 */ /* 0x0003e2000c101524 */
[----:B------:R-:W-:Y:S05]  /*5550*/  @!P1 BRA `(.L_x_153) ;  /* 0x0000000000049947 */ /* 0x000fea0003800000 */
[----:B------:R0:W5:Y:S02]  /*5560*/  LDG.E.LTC128B.U16 R172, desc[UR36][R88.64+0xf2] ;  /* 0x0000f22458ac7981 */ /* 0x000164000c1e1520 */
.L_x_153:
[----:B------:R-:W-:Y:S05]  /*5570*/  BSYNC B1 ;  /* 0x0000000000017941 */ /* 0x000fea0003800000 */
.L_x_152:
[----:B-1---5:R-:W-:Y:S01]  /*5580*/  HADD2.F32 R8, -RZ, R172.H0_H0 ;  /* 0x200000acff087230 */ /* 0x022fe20000004100 */
[----:B------:R-:W-:Y:S01]  /*5590*/  ISETP.GT.AND P0, PT, R3, 0x80, PT ;  /* 0x000000800300780c */ /* 0x000fe20003f04270 */
[----:B------:R-:W-:-:S03]  /*55a0*/  IMAD R90, R91, R14, RZ ;  /* 0x0000000e5b5a7224 */ /* 0x000fc600078e02ff */
[----:B0-2---:R-:W-:Y:S01]  /*55b0*/  FMUL R88, R8, R155 ;  /* 0x0000009b08587220 */ /* 0x005fe20000400000 */
[C---:B------:R-:W-:Y:S01]  /*55c0*/  IMAD R97, R153.reuse, R15, R90 ;  /* 0x0000000f99617224 */ /* 0x040fe200078e025a */
[----:B------:R-:W-:Y:S01]  /*55d0*/  ISETP.GT.AND P3, PT, R0, RZ, P0 ;  /* 0x000000ff0000720c */ /* 0x000fe20000764270 */
[----:B------:R-:W-:-:S04]  /*55e0*/  IMAD.WIDE.U32 R8, R153, R14, R156 ;  /* 0x0000000e99087225 */ /* 0x000fc800078e009c */
[----:B------:R-:W-:Y:S01]  /*55f0*/  FFMA R151, R151, R154, R88 ;  /* 0x0000009a97977223 */ /* 0x000fe20000000058 */
[----:B------:R-:W-:Y:S01]  /*5600*/  IMAD.IADD R9, R9, 0x1, R97 ;  /* 0x0000000109097824 */ /* 0x000fe200078e0261 */
[----:B------:R-:W-:-:S03]  /*5610*/  LEA R88, P2, R8, R10, 0x1 ;  /* 0x0000000a08587211 */ /* 0x000fc600078408ff */
[----:B------:R-:W-:Y:S02]  /*5620*/  F2FP.F16.F32.PACK_AB R151, RZ, R151 ;  /* 0x00000097ff97723e */ /* 0x000fe400000000ff */
[----:B------:R-:W-:-:S03]  /*5630*/  LEA.HI.X R89, R8, R11, R9, 0x1, P2 ;  /* 0x0000000b08597211 */ /* 0x000fc600010f0c09 */
[----:B------:R0:W-:Y:S04]  /*5640*/  @P1 STG.E.U16 desc[UR36][R168.64+0xf2], R151 ;  /* 0x0000f297a8001986 */ /* 0x0001e8000c101524 */
[----:B------:R-:W2:Y:S01]  /*5650*/  @P3 LDG.E.LTC128B.U16 R172, desc[UR36][R88.64] ;  /* 0x0000002458ac3981 */ /* 0x000ea2000c1e1520 */
[----:B------:R-:W-:Y:S01]  /*5660*/  IMAD.WIDE.U32 R8, R153, R14, R6 ;  /* 0x0000000e99087225 */ /* 0x000fe200078e0006 */
[----:B------:R-:W-:Y:S01]  /*5670*/  SHF.L.U64.HI R95, R4, 0x8, R5 ;  /* 0x00000008045f7819 */ /* 0x000fe20000010205 */
[----:B------:R-:W-:Y:S01]  /*5680*/  BSSY B1, `(.L_x_154) ;  /* 0x0000011000017945 */ /* 0x000fe20003800000 */
[----:B------:R-:W-:Y:S01]  /*5690*/  ISETP.GT.AND P2, PT, R0, 0x1, P0 ;  /* 0x000000010000780c */ /* 0x000fe20000744270 */
[----:B------:R-:W-:Y:S01]  /*56a0*/  IMAD.SHL.U32 R93, R4, 0x100, RZ ;  /* 0x00000100045d7824 */ /* 0x000fe200078e00ff */
[----:B------:R-:W-:Y:S01]  /*56b0*/  IADD3 R9, R97, R9, RZ ;  /* 0x0000000961097210 */ /* 0x000fe20007ffe0ff */
[----:B--2---:R-:W-:-:S05]  /*56c0*/  HADD2.F32 R90, -RZ, R172.H0_H0 ;  /* 0x200000acff5a7230 */ /* 0x004fca0000004100 */
[----:B------:R-:W-:Y:S01]  /*56d0*/  FMUL R15, R90, R155 ;  /* 0x0000009b5a0f7220 */ /* 0x000fe20000400000 */
[----:B------:R-:W-:Y:S01]  /*56e0*/  IMAD.WIDE.U32 R90, R23, R12, R8 ;  /* 0x0000000c175a7225 */ /* 0x000fe200078e0008 */
[----:B------:R-:W-:-:S03]  /*56f0*/  IADD3 R8, P1, R93, R158, RZ ;  /* 0x0000009e5d087210 */ /* 0x000fc60007f3e0ff */
[----:B------:R-:W-:Y:S01]  /*5700*/  FFMA R15, R24, R154, R15 ;  /* 0x0000009a180f7223 */ /* 0x000fe2000000000f */
[----:B------:R-:W-:Y:S01]  /*5710*/  IMAD.IADD R5, R13, 0x1, R91 ;  /* 0x000000010d057824 */ /* 0x000fe200078e025b */
[C---:B------:R-:W-:Y:S01]  /*5720*/  LEA R4, P4, R90.reuse, R10, 0x1 ;  /* 0x0000000a5a047211 */ /* 0x040fe200078808ff */
[----:B------:R-:W-:Y:S02]  /*5730*/  IMAD.X R9, R95, 0x1, R159, P1 ;  /* 0x000000015f097824 */ /* 0x000fe400008e069f */
[----:B------:R-:W-:Y:S02]  /*5740*/  F2FP.F16.F32.PACK_AB R15, RZ, R15 ;  /* 0x0000000fff0f723e */ /* 0x000fe400000000ff */
[----:B------:R-:W-:-:S03]  /*5750*/  LEA.HI.X R5, R90, R11, R5, 0x1, P4 ;  /* 0x0000000b5a057211 */ /* 0x000fc600020f0c05 */
[----:B------:R0:W-:Y:S01]  /*5760*/  @P3 STG.E.U16 desc[UR36][R8.64], R15 ;  /* 0x0000000f08003986 */ /* 0x0001e2000c101524 */
[----:B------:R-:W-:Y:S05]  /*5770*/  @!P2 BRA `(.L_x_155) ;  /* 0x000000000004a947 */ /* 0x000fea0003800000 */
[----:B------:R1:W5:Y:S02]  /*5780*/  LDG.E.LTC128B.U16 R172, desc[UR36][R4.64+0x2] ;  /* 0x0000022404ac7981 */ /* 0x000364000c1e1520 */
.L_x_155:
[----:B------:R-:W-:Y:S05]  /*5790*/  BSYNC B1 ;  /* 0x0000000000017941 */ /* 0x000fea0003800000 */
.L_x_154:
[----:B-----5:R-:W-:Y:S01]  /*57a0*/  HADD2.F32 R24, -RZ, R172.H0_H0 ;  /* 0x200000acff187230 */ /* 0x020fe20000004100 */
[----:B------:R-:W-:Y:S01]  /*57b0*/  ISETP.GT.AND P1, PT, R3, 0x88, PT ;  /* 0x000000880300780c */ /* 0x000fe20003f24270 */
[----:B0-----:R-:W-:Y:S01]  /*57c0*/  IMAD.WIDE.U32 R14, R153, R14, R162 ;  /* 0x0000000e990e7225 */ /* 0x001fe200078e00a2 */
[----:B------:R-:W-:Y:S03]  /*57d0*/  BSSY B1, `(.L_x_156) ;  /* 0x000000e000017945 */ /* 0x000fe60003800000 */
[----:B------:R-:W-:Y:S01]  /*57e0*/  FMUL R24, R24, R155 ;  /* 0x0000009b18187220 */ /* 0x000fe20000400000 */
[----:B------:R-:W-:Y:S01]  /*57f0*/  ISETP.GT.AND P3, PT, R0, RZ, P1 ;  /* 0x000000ff0000720c */ /* 0x000fe20000f64270 */
[----:B------:R-:W-:Y:S01]  /*5800*/  IMAD.IADD R97, R97, 0x1, R15 ;  /* 0x0000000161617824 */ /* 0x000fe200078e020f */
[----:B------:R-:W-:Y:S01]  /*5810*/  IADD3 R21, P5, R20, R14, RZ ;  /* 0x0000000e14157210 */ /* 0x000fe20007fbe0ff */
[----:B------:R-:W-:Y:S01]  /*5820*/  FFMA R24, R25, R154, R24 ;  /* 0x0000009a19187223 */ /* 0x000fe20000000018 */
[----:B------:R-:W-:-:S03]  /*5830*/  IADD3 R20, P4, R6, R14, RZ ;  /* 0x0000000e06147210 */ /* 0x000fc60007f9e0ff */
[----:B------:R-:W-:Y:S01]  /*5840*/  IMAD.X R156, R97, 0x1, R157, P5 ;  /* 0x00000001619c7824 */ /* 0x000fe200028e069d */
[----:B------:R-:W-:Y:S02]  /*5850*/  F2FP.F16.F32.PACK_AB R24, RZ, R24 ;  /* 0x00000018ff18723e */ /* 0x000fe400000000ff */
[----:B------:R-:W-:-:S03]  /*5860*/  LEA R14, P5, R21, R10, 0x1 ;  /* 0x0000000a150e7211 */ /* 0x000fc600078a08ff */
[----:B------:R0:W-:Y:S01]  /*5870*/  @P2 STG.E.U16 desc[UR36][R8.64+0x2], R24 ;  /* 0x0000021808002986 */ /* 0x0001e2000c101524 */
[----:B------:R-:W-:Y:S01]  /*5880*/  LEA.HI.X R15, R21, R11, R156, 0x1, P5 ;  /* 0x0000000b150f7211 */ /* 0x000fe200028f0c9c */
[----:B------:R-:W-:Y:S08]  /*5890*/  @!P3 BRA `(.L_x_157) ;  /* 0x000000000004b947 */ /* 0x000ff00003800000 */
[----:B------:R2:W5:Y:S02]  /*58a0*/  LDG.E.LTC128B.U16 R172, desc[UR36][R14.64] ;  /* 0x000000240eac7981 */ /* 0x000564000c1e1520 */
.L_x_157:
[----:B------:R-:W-:Y:S05]  /*58b0*/  BSYNC B1 ;  /* 0x0000000000017941 */ /* 0x000fea0003800000 */
.L_x_156:
[----:B-----5:R-:W-:Y:S01]  /*58c0*/  HADD2.F32 R6, -RZ, R172.H0_H0 ;  /* 0x200000acff067230 */ /* 0x020fe20000004100 */
[----:B------:R-:W-:Y:S01]  /*58d0*/  ISETP.GT.AND P2, PT, R0, 0x1, P1 ;  /* 0x000000010000780c */ /* 0x000fe20000f44270 */
[----:B------:R-:W-:Y:S01]  /*58e0*/  IMAD.X R21, R7, 0x1, R97, P4 ;  /* 0x0000000107157824 */ /* 0x000fe200020e0661 */
[----:B------:R-:W-:Y:S02]  /*58f0*/  BSSY B1, `(.L_x_158) ;  /* 0x000000d000017945 */ /* 0x000fe40003800000 */
[----:B------:R-:W-:Y:S01]  /*5900*/  FMUL R3, R6, R155 ;  /* 0x0000009b06037220 */ /* 0x000fe20000400000 */
[----:B------:R-:W-:Y:S01]  /*5910*/  IADD3 R6, P4, R8, R165, RZ ;  /* 0x000000a508067210 */ /* 0x000fe20007f9e0ff */
[----:B--2---:R-:W-:-:S04]  /*5920*/  IMAD.WIDE.U32 R14, R23, R12, R20 ;  /* 0x0000000c170e7225 */ /* 0x004fc800078e0014 */
[----:B------:R-:W-:Y:S01]  /*5930*/  FFMA R3, R26, R154, R3 ;  /* 0x0000009a1a037223 */ /* 0x000fe20000000003 */
[----:B------:R-:W-:Y:S01]  /*5940*/  IMAD.X R7, R9, 0x1, R167, P4 ;  /* 0x0000000109077824 */ /* 0x000fe200020e06a7 */
[----:B------:R-:W-:-:S03]  /*5950*/  IADD3 R13, R13, R15, RZ ;  /* 0x0000000f0d0d7210 */ /* 0x000fc60007ffe0ff */
[----:B------:R-:W-:Y:S02]  /*5960*/  F2FP.F16.F32.PACK_AB R3, RZ, R3 ;  /* 0x00000003ff03723e */ /* 0x000fe400000000ff */
[----:B------:R-:W-:-:S03]  /*5970*/  LEA R10, P5, R14, R10, 0x1 ;  /* 0x0000000a0e0a7211 */ /* 0x000fc600078a08ff */
[----:B------:R2:W-:Y:S01]  /*5980*/  @P3 STG.E.U16 desc[UR36][R6.64], R3 ;  /* 0x0000000306003986 */ /* 0x0005e2000c101524 */
[----:B------:R-:W-:Y:S01]  /*5990*/  LEA.HI.X R11, R14, R11, R13, 0x1, P5 ;  /* 0x0000000b0e0b7211 */ /* 0x000fe200028f0c0d */
[----:B------:R-:W-:Y:S08]  /*59a0*/  @!P2 BRA `(.L_x_159) ;  /* 0x000000000004a947 */ /* 0x000ff00003800000 */
[----:B------:R0:W5:Y:S02]  /*59b0*/  LDG.E.LTC128B.U16 R172, desc[UR36][R10.64+0x2] ;  /* 0x000002240aac7981 */ /* 0x000164000c1e1520 */
.L_x_159:
[----:B------:R-:W-:Y:S05]  /*59c0*/  BSYNC B1 ;  /* 0x0000000000017941 */ /* 0x000fea0003800000 */
.L_x_158:
[----:B-----5:R-:W-:Y:S01]  /*59d0*/  HADD2.F32 R12, -RZ, R172.H0_H0 ;  /* 0x200000acff0c7230 */ /* 0x020fe20000004100 */
[----:B------:R-:W-:Y:S01]  /*59e0*/  ISETP.GT.AND P3, PT, R0, 0x8, P0 ;  /* 0x000000080000780c */ /* 0x000fe20000764270 */
[----:B------:R-:W-:Y:S03]  /*59f0*/  BSSY B1, `(.L_x_160) ;  /* 0x0000007000017945 */ /* 0x000fe60003800000 */
[----:B------:R-:W-:-:S04]  /*5a00*/  FMUL R12, R12, R155 ;  /* 0x0000009b0c0c7220 */ /* 0x000fc80000400000 */
[----:B------:R-:W-:-:S05]  /*5a10*/  FFMA R12, R27, R154, R12 ;  /* 0x0000009a1b0c7223 */ /* 0x000fca000000000c */
[----:B------:R-:W-:-:S05]  /*5a20*/  F2FP.F16.F32.PACK_AB R12, RZ, R12 ;  /* 0x0000000cff0c723e */ /* 0x000fca00000000ff */
[----:B------:R0:W-:Y:S01]  /*5a30*/  @P2 STG.E.U16 desc[UR36][R6.64+0x2], R12 ;  /* 0x0000020c06002986 */ /* 0x0001e2000c101524 */
[----:B------:R-:W-:Y:S05]  /*5a40*/  @!P3 BRA `(.L_x_161) ;  /* 0x000000000004b947 */ /* 0x000fea0003800000 */
[----:B------:R0:W5:Y:S02]  /*5a50*/  LDG.E.LTC128B.U16 R172, desc[UR36][R4.64+0x10] ;  /* 0x0000102404ac7981 */ /* 0x000164000c1e1520 */
.L_x_161:
[----:B------:R-:W-:Y:S05]  /*5a60*/  BSYNC B1 ;  /* 0x0000000000017941 */ /* 0x000fea0003800000 */
.L_x_160:
[----:B0-2--5:R-:W-:Y:S01]  /*5a70*/  HADD2.F32 R6, -RZ, R172.H0_H0 ;  /* 0x200000acff067230 */ /* 0x025fe20000004100 */
[----:B------:R-:W-:Y:S01]  /*5a80*/  ISETP.GT.AND P2, PT, R0, 0x9, P0 ;  /* 0x000000090000780c */ /* 0x000fe20000744270 */
[----:B------:R-:W-:Y:S01]  /*5a90*/  IMAD.MOV.U32 R7, RZ, RZ, R9 ;  /* 0x000000ffff077224 */ /* 0x000fe200078e0009 */
[----:B------:R-:W-:Y:S02]  /*5aa0*/  BSSY B1, `(.L_x_162) ;  /* 0x0000008000017945 */ /* 0x000fe40003800000 */
[----:B------:R-:W-:Y:S01]  /*5ab0*/  FMUL R3, R6, R155 ;  /* 0x0000009b06037220 */ /* 0x000fe20000400000 */
[----:B------:R-:W-:-:S03]  /*5ac0*/  IMAD.MOV.U32 R6, RZ, RZ, R8 ;  /* 0x000000ffff067224 */ /* 0x000fc600078e0008 */
[----:B------:R-:W-:-:S05]  /*5ad0*/  FFMA R3, R28, R154, R3 ;  /* 0x0000009a1c037223 */ /* 0x000fca0000000003 */
[----:B------:R-:W-:-:S05]  /*5ae0*/  F2FP.F16.F32.PACK_AB R3, RZ, R3 ;  /* 0x00000003ff03723e */ /* 0x000fca00000000ff */
[----:B------:R0:W-:Y:S01]  /*5af0*/  @P3 STG.E.U16 desc[UR36][R6.64+0x10], R3 ;  /* 0x0000100306003986 */ /* 0x0001e2000c101524 */
[----:B------:R-:W-:Y:S05]  /*5b00*/  @!P2 BRA `(.L_x_163) ;  /* 0x000000000004a947 */ /* 0x000fea0003800000 */
[----:B------:R2:W5:Y:S02]  /*5b10*/  LDG.E.LTC128B.U16 R172, desc[UR36][R4.64+0x12] ;  /* 0x0000122404ac7981 */ /* 0x000564000c1e1520 */
.L_x_163:
[----:B------:R-:W-:Y:S05]  /*5b20*/  BSYNC B1 ;  /* 0x0000000000017941 */ /* 0x000fea0003800000 */
.L_x_162:
        /* <DEDUP_REMOVED lines=9> */
.L_x_165:
[----:B------:R-:W-:Y:S05]  /*5bc0*/  BSYNC B1 ;  /* 0x0000000000017941 */ /* 0x000fea0003800000 */
.L_x_164:
[----:B0----5:R-:W-:Y:S01]  /*5bd0*/  HADD2.F32 R12, -RZ, R172.H0_H0 ;  /* 0x200000acff0c7230 */ /* 0x021fe20000004100 */
[----:B------:R-:W-:Y:S01]  /*5be0*/  IADD3 R8, P3, R165, R8, RZ ;  /* 0x00000008a5087210 */ /* 0x000fe20007f7e0ff */
[----:B------:R-:W-:Y:S01]  /*5bf0*/  BSSY B1, `(.L_x_166) ;  /* 0x0000009000017945 */ /* 0x000fe20003800000 */
[----:B------:R-:W-:Y:S02]  /*5c00*/  ISETP.GT.AND P2, PT, R0, 0x9, P1 ;  /* 0x000000090000780c */ /* 0x000fe40000f44270 */
[----:B------:R-:W-:Y:S01]  /*5c10*/  FMUL R3, R12, R155 ;  /* 0x0000009b0c037220 */ /* 0x000fe20000400000 */
[----:B------:R-:W-:-:S03]  /*5c20*/  IMAD.X R9, R167, 0x1, R9, P3 ;  /* 0x00000001a7097824 */ /* 0x000fc600018e0609 */
[----:B------:R-:W-:-:S05]  /*5c30*/  FFMA R3, R30, R154, R3 ;  /* 0x0000009a1e037223 */ /* 0x000fca0000000003 */
[----:B------:R-:W-:-:S05]  /*5c40*/  F2FP.F16.F32.PACK_AB R3, RZ, R3 ;  /* 0x00000003ff03723e */ /* 0x000fca00000000ff */
[----:B------:R0:W-:Y:S01]  /*5c50*/  @P4 STG.E.U16 desc[UR36][R8.64+0x10], R3 ;  /* 0x0000100308004986 */ /* 0x0001e2000c101524 */
[----:B------:R-:W-:Y:S05]  /*5c60*/  @!P2 BRA `(.L_x_167) ;  /* 0x000000000004a947 */ /* 0x000fea0003800000 */
[----:B------:R0:W5:Y:S02]  /*5c70*/  LDG.E.LTC128B.U16 R172, desc[UR36][R10.64+0x12] ;  /* 0x000012240aac7981 */ /* 0x000164000c1e1520 */
.L_x_167:
[----:B------:R-:W-:Y:S05]  /*5c80*/  BSYNC B1 ;  /* 0x0000000000017941 */ /* 0x000fea0003800000 */
.L_x_166:
[----:B0----5:R-:W-:Y:S01]  /*5c90*/  HADD2.F32 R8, -RZ, R172.H0_H0 ;  /* 0x200000acff087230 */ /* 0x021fe20000004100 */
[----:B------:R-:W-:Y:S01]  /*5ca0*/  ISETP.GT.AND P3, PT, R0, 0x10, P0 ;  /* 0x000000100000780c */ /* 0x000fe20000764270 */
[----:B------:R-:W-:Y:S03]  /*5cb0*/  BSSY B1, `(.L_x_168) ;  /* 0x0000009000017945 */ /* 0x000fe60003800000 */
[----:B------:R-:W-:-:S04]  /*5cc0*/  FMUL R8, R8, R155 ;  /* 0x0000009b08087220 */ /* 0x000fc80000400000 */
[----:B------:R-:W-:Y:S01]  /*5cd0*/  FFMA R31, R31, R154, R8 ;  /* 0x0000009a1f1f7223 */ /* 0x000fe20000000008 */
[----:B------:R-:W-:-:S04]  /*5ce0*/  IADD3 R8, P4, P5, R165, R158, R93 ;  /* 0x0000009ea5087210 */ /* 0x000fc80007d9e05d */
[----:B------:R-:W-:Y:S02]  /*5cf0*/  F2FP.F16.F32.PACK_AB R31, RZ, R31 ;  /* 0x0000001fff1f723e */ /* 0x000fe400000000ff */
[----:B------:R-:W-:-:S05]  /*5d00*/  IADD3.X R9, R167, R159, R95, P4, P5 ;  /* 0x0000009fa7097210 */ /* 0x000fca00027ea45f */
[----:B------:R0:W-:Y:S01]  /*5d10*/  @P2 STG.E.U16 desc[UR36][R8.64+0x12], R31 ;  /* 0x0000121f08002986 */ /* 0x0001e2000c101524 */
[----:B------:R-:W-:Y:S05]  /*5d20*/  @!P3 BRA `(.L_x_169) ;  /* 0x000000000004b947 */ /* 0x000fea0003800000 */
[----:B------:R0:W5:Y:S02]  /*5d30*/  LDG.E.LTC128B.U16 R172, desc[UR36][R4.64+0x20] ;  /* 0x0000202404ac7981 */ /* 0x000164000c1e1520 */
.L_x_169:
[----:B------:R-:W-:Y:S05]  /*5d40*/  BSYNC B1 ;  /* 0x0000000000017941 */ /* 0x000fea0003800000 */
.L_x_168:
        /* <DEDUP_REMOVED lines=9> */
.L_x_171:
[----:B------:R-:W-:Y:S05]  /*5de0*/  BSYNC B1 ;  /* 0x0000000000017941 */ /* 0x000fea0003800000 */
.L_x_170:
        /* <DEDUP_REMOVED lines=9> */
.L_x_173:
[----:B------:R-:W-:Y:S05]  /*5e80*/  BSYNC B1 ;  /* 0x0000000000017941 */ /* 0x000fea0003800000 */
.L_x_172:
[----:B0----5:R-:W-:Y:S01]  /*5e90*/  HADD2.F32 R12, -RZ, R172.H0_H0 ;  /* 0x200000acff0c7230 */ /* 0x021fe20000004100 */
        /* <DEDUP_REMOVED lines=8> */
.L_x_175:
[----:B------:R-:W-:Y:S05]  /*5f20*/  BSYNC B1 ;  /* 0x0000000000017941 */ /* 0x000fea0003800000 */
.L_x_174:
        /* <DEDUP_REMOVED lines=9> */
.L_x_177:
[----:B------:R-:W-:Y:S05]  /*5fc0*/  BSYNC B1 ;  /* 0x0000000000017941 */ /* 0x000fea0003800000 */
.L_x_176:
        /* <DEDUP_REMOVED lines=9> */
.L_x_179:
[----:B------:R-:W-:Y:S05]  /*6060*/  BSYNC B1 ;  /* 0x0000000000017941 */ /* 0x000fea0003800000 */
.L_x_178:
        /* <DEDUP_REMOVED lines=9> */
.L_x_181:
[----:B------:R-:W-:Y:S05]  /*6100*/  BSYNC B1 ;  /* 0x0000000000017941 */ /* 0x000fea0003800000 */
.L_x_180:
        /* <DEDUP_REMOVED lines=9> */
.L_x_183:
[----:B------:R-:W-:Y:S05]  /*61a0*/  BSYNC B1 ;  /* 0x0000000000017941 */ /* 0x000fea0003800000 */
.L_x_182:
        /* <DEDUP_REMOVED lines=9> */
.L_x_185:
[----:B------:R-:W-:Y:S05]  /*6240*/  BSYNC B1 ;  /* 0x0000000000017941 */ /* 0x000fea0003800000 */
.L_x_184:
        /* <DEDUP_REMOVED lines=9> */
.L_x_187:
[----:B------:R-:W-:Y:S05]  /*62e0*/  BSYNC B1 ;  /* 0x0000000000017941 */ /* 0x000fea0003800000 */
.L_x_186:
        /* <DEDUP_REMOVED lines=9> */
.L_x_189:
[----:B------:R-:W-:Y:S05]  /*6380*/  BSYNC B1 ;  /* 0x0000000000017941 */ /* 0x000fea0003800000 */
.L_x_188:
        /* <DEDUP_REMOVED lines=9> */
.L_x_191:
[----:B------:R-:W-:Y:S05]  /*6420*/  BSYNC B1 ;  /* 0x0000000000017941 */ /* 0x000fea0003800000 */
.L_x_190:
        /* <DEDUP_REMOVED lines=9> */
.L_x_193:
[----:B------:R-:W-:Y:S05]  /*64c0*/  BSYNC B1 ;  /* 0x0000000000017941 */ /* 0x000fea0003800000 */
.L_x_192:
        /* <DEDUP_REMOVED lines=9> */
.L_x_195:
[----:B------:R-:W-:Y:S05]  /*6560*/  BSYNC B1 ;  /* 0x0000000000017941 */ /* 0x000fea0003800000 */
.L_x_194:
        /* <DEDUP_REMOVED lines=9> */
.L_x_197:
[----:B------:R-:W-:Y:S05]  /*6600*/  BSYNC B1 ;  /* 0x0000000000017941 */ /* 0x000fea0003800000 */
.L_x_196:
        /* <DEDUP_REMOVED lines=9> */
.L_x_199:
[----:B------:R-:W-:Y:S05]  /*66a0*/  BSYNC B1 ;  /* 0x0000000000017941 */ /* 0x000fea0003800000 */
.L_x_198:
        /* <DEDUP_REMOVED lines=9> */
.L_x_201:
[----:B------:R-:W-:Y:S05]  /*6740*/  BSYNC B1 ;  /* 0x0000000000017941 */ /* 0x000fea0003800000 */
.L_x_200:
        /* <DEDUP_REMOVED lines=9> */
.L_x_203:
[----:B------:R-:W-:Y:S05]  /*67e0*/  BSYNC B1 ;  /* 0x0000000000017941 */ /* 0x000fea0003800000 */
.L_x_202:
        /* <DEDUP_REMOVED lines=9> */
.L_x_205:
[----:B------:R-:W-:Y:S05]  /*6880*/  BSYNC B1 ;  /* 0x0000000000017941 */ /* 0x000fea0003800000 */
.L_x_204:
        /* <DEDUP_REMOVED lines=9> */
.L_x_207:
[----:B------:R-:W-:Y:S05]  /*6920*/  BSYNC B1 ;  /* 0x0000000000017941 */ /* 0x000fea0003800000 */
.L_x_206:
        /* <DEDUP_REMOVED lines=9> */
.L_x_209:
[----:B------:R-:W-:Y:S05]  /*69c0*/  BSYNC B1 ;  /* 0x0000000000017941 */ /* 0x000fea0003800000 */
.L_x_208:
        /* <DEDUP_REMOVED lines=9> */
.L_x_211:
[----:B------:R-:W-:Y:S05]  /*6a60*/  BSYNC B1 ;  /* 0x0000000000017941 */ /* 0x000fea0003800000 */
.L_x_210:
        /* <DEDUP_REMOVED lines=9> */
.L_x_213:
[----:B------:R-:W-:Y:S05]  /*6b00*/  BSYNC B1 ;  /* 0x0000000000017941 */ /* 0x000fea0003800000 */
.L_x_212:
        /* <DEDUP_REMOVED lines=9> */
.L_x_215:
[----:B------:R-:W-:Y:S05]  /*6ba0*/  BSYNC B1 ;  /* 0x0000000000017941 */ /* 0x000fea0003800000 */
.L_x_214:
        /* <DEDUP_REMOVED lines=9> */
.L_x_217:
[----:B------:R-:W-:Y:S05]  /*6c40*/  BSYNC B1 ;  /* 0x0000000000017941 */ /* 0x000fea0003800000 */
.L_x_216:
        /* <DEDUP_REMOVED lines=9> */
.L_x_219:
[----:B------:R-:W-:Y:S05]  /*6ce0*/  BSYNC B1 ;  /* 0x0000000000017941 */ /* 0x000fea0003800000 */
.L_x_218:
        /* <DEDUP_REMOVED lines=9> */
.L_x_221:
[----:B------:R-:W-:Y:S05]  /*6d80*/  BSYNC B1 ;  /* 0x0000000000017941 */ /* 0x000fea0003800000 */
.L_x_220:
        /* <DEDUP_REMOVED lines=9> */
.L_x_223:
[----:B------:R-:W-:Y:S05]  /*6e20*/  BSYNC B1 ;  /* 0x0000000000017941 */ /* 0x000fea0003800000 */
.L_x_222:
        /* <DEDUP_REMOVED lines=9> */
.L_x_225:
[----:B------:R-:W-:Y:S05]  /*6ec0*/  BSYNC B1 ;  /* 0x0000000000017941 */ /* 0x000fea0003800000 */
.L_x_224:
        /* <DEDUP_REMOVED lines=9> */
.L_x_227:
[----:B------:R-:W-:Y:S05]  /*6f60*/  BSYNC B1 ;  /* 0x0000000000017941 */ /* 0x000fea0003800000 */
.L_x_226:
        /* <DEDUP_REMOVED lines=9> */
.L_x_229:
[----:B------:R-:W-:Y:S05]  /*7000*/  BSYNC B1 ;  /* 0x0000000000017941 */ /* 0x000fea0003800000 */
.L_x_228:
        /* <DEDUP_REMOVED lines=9> */
.L_x_231:
[----:B------:R-:W-:Y:S05]  /*70a0*/  BSYNC B1 ;  /* 0x0000000000017941 */ /* 0x000fea0003800000 */
.L_x_230:
        /* <DEDUP_REMOVED lines=9> */
.L_x_233:
[----:B------:R-:W-:Y:S05]  /*7140*/  BSYNC B1 ;  /* 0x0000000000017941 */ /* 0x000fea0003800000 */
.L_x_232:
        /* <DEDUP_REMOVED lines=9> */
.L_x_235:
[----:B------:R-:W-:Y:S05]  /*71e0*/  BSYNC B1 ;  /* 0x0000000000017941 */ /* 0x000fea0003800000 */
.L_x_234:
        /* <DEDUP_REMOVED lines=9> */
.L_x_237:
[----:B------:R-:W-:Y:S05]  /*7280*/  BSYNC B1 ;  /* 0x0000000000017941 */ /* 0x000fea0003800000 */
.L_x_236:
        /* <DEDUP_REMOVED lines=9> */
.L_x_239:
[----:B------:R-:W-:Y:S05]  /*7320*/  BSYNC B1 ;  /* 0x0000000000017941 */ /* 0x000fea0003800000 */
.L_x_238:
        /* <DEDUP_REMOVED lines=9> */
.L_x_241:
[----:B------:R-:W-:Y:S05]  /*73c0*/  BSYNC B1 ;  /* 0x0000000000017941 */ /* 0x000fea0003800000 */
.L_x_240:
        /* <DEDUP_REMOVED lines=9> */
.L_x_243:
[----:B------:R-:W-:Y:S05]  /*7460*/  BSYNC B1 ;  /* 0x0000000000017941 */ /* 0x000fea0003800000 */
.L_x_242:
        /* <DEDUP_REMOVED lines=9> */
.L_x_245:
[----:B------:R-:W-:Y:S05]  /*7500*/  BSYNC B1 ;  /* 0x0000000000017941 */ /* 0x000fea0003800000 */
.L_x_244:
        /* <DEDUP_REMOVED lines=9> */
.L_x_247:
[----:B------:R-:W-:Y:S05]  /*75a0*/  BSYNC B1 ;  /* 0x0000000000017941 */ /* 0x000fea0003800000 */
.L_x_246:
        /* <DEDUP_REMOVED lines=9> */
.L_x_249:
[----:B------:R-:W-:Y:S05]  /*7640*/  BSYNC B1 ;  /* 0x0000000000017941 */ /* 0x000fea0003800000 */
.L_x_248:
        /* <DEDUP_REMOVED lines=9> */
.L_x_251:
[----:B------:R-:W-:Y:S05]  /*76e0*/  BSYNC B1 ;  /* 0x0000000000017941 */ /* 0x000fea0003800000 */
.L_x_250:
        /* <DEDUP_REMOVED lines=9> */
.L_x_253:
[----:B------:R-:W-:Y:S05]  /*7780*/  BSYNC B1 ;  /* 0x0000000000017941 */ /* 0x000fea0003800000 */
.L_x_252:
        /* <DEDUP_REMOVED lines=9> */
.L_x_255:
[----:B------:R-:W-:Y:S05]  /*7820*/  BSYNC B1 ;  /* 0x0000000000017941 */ /* 0x000fea0003800000 */
.L_x_254:
        /* <DEDUP_REMOVED lines=9> */
.L_x_257:
[----:B------:R-:W-:Y:S05]  /*78c0*/  BSYNC B1 ;  /* 0x0000000000017941 */ /* 0x000fea0003800000 */
.L_x_256:
        /* <DEDUP_REMOVED lines=9> */
.L_x_259:
[----:B------:R-:W-:Y:S05]  /*7960*/  BSYNC B1 ;  /* 0x0000000000017941 */ /* 0x000fea0003800000 */
.L_x_258:
        /* <DEDUP_REMOVED lines=9> */
.L_x_261:
[----:B------:R-:W-:Y:S05]  /*7a00*/  BSYNC B1 ;  /* 0x0000000000017941 */ /* 0x000fea0003800000 */
.L_x_260:
        /* <DEDUP_REMOVED lines=9> */
.L_x_263:
[----:B------:R-:W-:Y:S05]  /*7aa0*/  BSYNC B1 ;  /* 0x0000000000017941 */ /* 0x000fea0003800000 */
.L_x_262:
        /* <DEDUP_REMOVED lines=9> */
.L_x_265:
[----:B------:R-:W-:Y:S05]  /*7b40*/  BSYNC B1 ;  /* 0x0000000000017941 */ /* 0x000fea0003800000 */
.L_x_264:
        /* <DEDUP_REMOVED lines=9> */
.L_x_267:
[----:B------:R-:W-:Y:S05]  /*7be0*/  BSYNC B1 ;  /* 0x0000000000017941 */ /* 0x000fea0003800000 */
.L_x_266:
        /* <DEDUP_REMOVED lines=9> */
.L_x_269:
[----:B------:R-:W-:Y:S05]  /*7c80*/  BSYNC B1 ;  /* 0x0000000000017941 */ /* 0x000fea0003800000 */
.L_x_268:
        /* <DEDUP_REMOVED lines=9> */
.L_x_271:
[----:B------:R-:W-:Y:S05]  /*7d20*/  BSYNC B1 ;  /* 0x0000000000017941 */ /* 0x000fea0003800000 */
.L_x_270:
        /* <DEDUP_REMOVED lines=9> */
.L_x_273:
[----:B------:R-:W-:Y:S05]  /*7dc0*/  BSYNC B1 ;  /* 0x0000000000017941 */ /* 0x000fea0003800000 */
.L_x_272:
        /* <DEDUP_REMOVED lines=9> */
.L_x_275:
[----:B------:R-:W-:Y:S05]  /*7e60*/  BSYNC B1 ;  /* 0x0000000000017941 */ /* 0x000fea0003800000 */
.L_x_274:
[----:B012--5:R-:W-:Y:S01]  /*7e70*/  HADD2.F32 R4, -RZ, R172.H0_H0 ;  /* 0x200000acff047230 */ /* 0x027fe20000004100 */
        /* <DEDUP_REMOVED lines=8> */
.L_x_277:
[----:B------:R-:W-:Y:S05]  /*7f00*/  BSYNC B1 ;  /* 0x0000000000017941 */ /* 0x000fea0003800000 */
.L_x_276:
[----:B0----5:R-:W-:Y:S01]  /*7f10*/  HADD2.F32 R4, -RZ, R172.H0_H0 ;  /* 0x200000acff047230 */ /* 0x021fe20000004100 */
[----:B------:R-:W-:Y:S01]  /*7f20*/  ISETP.GT.AND P1, PT, R0, 0x79, P1 ;  /* 0x000000790000780c */ /* 0x000fe20000f24270 */
[----:B------:R-:W-:Y:S01]  /*7f30*/  @P2 IMAD.MOV.U32 R5, RZ, RZ, R9 ;  /* 0x000000ffff052224 */ /* 0x000fe200078e0009 */
[----:B------:R-:W-:Y:S02]  /*7f40*/  BSSY B1, `(.L_x_278) ;  /* 0x0000008000017945 */ /* 0x000fe40003800000 */
[----:B------:R-:W-:Y:S01]  /*7f50*/  FMUL R3, R4, R155 ;  /* 0x0000009b04037220 */ /* 0x000fe20000400000 */
[----:B------:R-:W-:-:S03]  /*7f60*/  @P2 IMAD.MOV.U32 R4, RZ, RZ, R8 ;  /* 0x000000ffff042224 */ /* 0x000fc600078e0008 */
[----:B------:R-:W-:-:S05]  /*7f70*/  FFMA R3, R86, R154, R3 ;  /* 0x0000009a56037223 */ /* 0x000fca0000000003 */
[----:B------:R-:W-:-:S05]  /*7f80*/  F2FP.F16.F32.PACK_AB R3, RZ, R3 ;  /* 0x00000003ff03723e */ /* 0x000fca00000000ff */
[----:B------:R0:W-:Y:S01]  /*7f90*/  @P2 STG.E.U16 desc[UR36][R4.64+0xf0], R3 ;  /* 0x0000f00304002986 */ /* 0x0001e2000c101524 */
[----:B------:R-:W-:Y:S05]  /*7fa0*/  @!P1 BRA `(.L_x_279) ;  /* 0x0000000000049947 */ /* 0x000fea0003800000 */
[----:B------:R2:W5:Y:S02]  /*7fb0*/  LDG.E.LTC128B.U16 R172, desc[UR36][R10.64+0xf2] ;  /* 0x0000f2240aac7981 */ /* 0x000564000c1e1520 */
.L_x_279:
[----:B------:R-:W-:Y:S05]  /*7fc0*/  BSYNC B1 ;  /* 0x0000000000017941 */ /* 0x000fea0003800000 */
.L_x_278:
[----:B------:R-:W-:Y:S05]  /*7fd0*/  @!P1 BRA `(.L_x_280) ;  /* 0x00000024004c9947 */ /* 0x000fea0003800000 */
[----:B-----5:R-:W-:-:S05]  /*7fe0*/  HADD2.F32 R172, -RZ, R172.H0_H0 ;  /* 0x200000acffac7230 */ /* 0x020fca0000004100 */
[----:B------:R-:W-:-:S04]  /*7ff0*/  FMUL R172, R172, R155 ;  /* 0x0000009bacac7220 */ /* 0x000fc80000400000 */
[----:B------:R-:W-:-:S05]  /*8000*/  FFMA R172, R87, R154, R172 ;  /* 0x0000009a57ac7223 */ /* 0x000fca00000000ac */
[----:B------:R-:W-:-:S05]  /*8010*/  F2FP.F16.F32.PACK_AB R172, RZ, R172 ;  /* 0x000000acffac723e */ /* 0x000fca00000000ff */
[----:B------:R0:W-:Y:S01]  /*8020*/  STG.E.U16 desc[UR36][R8.64+0xf2], R172 ;  /* 0x0000f2ac08007986 */ /* 0x0001e2000c101524 */
[----:B------:R-:W-:Y:S05]  /*8030*/  BRA `(.L_x_280) ;  /* 0x0000002400347947 */ /* 0x000fea0003800000 */
.L_x_29:
[----:B------:R-:W-:Y:S01]  /*8040*/  ULDC.64 UR4, c[0x0][0x5c0] ;  /* 0x0001700000047ab9 */ /* 0x000fe20000000a00 */
[-C--:B------:R-:W-:Y:S01]  /*8050*/  FMUL R88, R88, R154.reuse ;  /* 0x0000009a58587220 */ /* 0x080fe20000400000 */
[----:B------:R-:W-:Y:S01]  /*8060*/  LEA R8, P0, R166, UR4, 0x1 ;  /* 0x00000004a6087c11 */ /* 0x000fe2000f8008ff */
[-C--:B------:R-:W-:Y:S01]  /*8070*/  FMUL R89, R89, R154.reuse ;  /* 0x0000009a59597220 */ /* 0x080fe20000400000 */
[----:B------:R-:W-:Y:S01]  /*8080*/  ISETP.GT.AND P2, PT, R0, 0x1, P3 ;  /* 0x000000010000780c */ /* 0x000fe20001f44270 */
[-C--:B------:R-:W-:Y:S01]  /*8090*/  FMUL R90, R90, R154.reuse ;  /* 0x0000009a5a5a7220 */ /* 0x080fe20000400000 */
[----:B------:R-:W-:Y:S01]  /*80a0*/  LEA.HI.X R9, R166, UR5, R169, 0x1, P0 ;  /* 0x00000005a6097c11 */ /* 0x000fe200080f0ca9 */
[-C--:B------:R-:W-:Y:S01]  /*80b0*/  FMUL R91, R91, R154.reuse ;  /* 0x0000009a5b5b7220 */ /* 0x080fe20000400000 */
[----:B------:R-:W-:Y:S01]  /*80c0*/  ISETP.GT.AND P0, PT, R3, 0x8, PT ;  /* 0x000000080300780c */ /* 0x000fe20003f04270 */
[----:B------:R-:W-:Y:S01]  /*80d0*/  FMUL R92, R92, R154 ;  /* 0x0000009a5c5c7220 */ /* 0x000fe20000400000 */
[----:B------:R-:W-:Y:S01]  /*80e0*/  F2FP.F16.F32.PACK_AB R88, RZ, R88 ;  /* 0x00000058ff58723e */ /* 0x000fe200000000ff */
[-C--:B------:R-:W-:Y:S01]  /*80f0*/  FMUL R93, R93, R154.reuse ;  /* 0x0000009a5d5d7220 */ /* 0x080fe20000400000 */
[----:B------:R-:W-:Y:S01]  /*8100*/  SHF.L.U32 R7, R4, 0x4, RZ ;  /* 0x0000000404077819 */ /* 0x000fe200000006ff */
[-C--:B------:R-:W-:Y:S01]  /*8110*/  FMUL R94, R94, R154.reuse ;  /* 0x0000009a5e5e7220 */ /* 0x080fe20000400000 */
[----:B------:R-:W-:Y:S01]  /*8120*/  ISETP.GT.AND P4, PT, R0, RZ, P0 ;  /* 0x000000ff0000720c */ /* 0x000fe20000784270 */
[----:B------:R-:W-:Y:S01]  /*8130*/  @P1 STG.E.U16 desc[UR36][R8.64], R88 ;  /* 0x0000005808001986 */ /* 0x000fe2000c101524 */
[----:B------:R-:W-:Y:S01]  /*8140*/  SHF.L.U64.HI R6, R4, 0x4, R5 ;  /* 0x0000000404067819 */ /* 0x000fe20000010205 */
[----:B------:R-:W-:Y:S01]  /*8150*/  FMUL R95, R95, R154 ;  /* 0x0000009a5f5f7220 */ /* 0x000fe20000400000 */
[----:B------:R-:W-:Y:S01]  /*8160*/  IADD3 R10, P5, R7, R8, RZ ;  /* 0x00000008070a7210 */ /* 0x000fe20007fbe0ff */
[-C--:B------:R-:W-:Y:S01]  /*8170*/  FMUL R96, R96, R154.reuse ;  /* 0x0000009a60607220 */ /* 0x080fe20000400000 */
[----:B------:R-:W-:Y:S01]  /*8180*/  ISETP.GT.AND P1, PT, R0, 0x1, P0 ;  /* 0x000000010000780c */ /* 0x000fe20000724270 */
[----:B------:R-:W-:Y:S01]  /*8190*/  FMUL R97, R97, R154 ;  /* 0x0000009a61617220 */ /* 0x000fe20000400000 */
[----:B------:R-:W-:Y:S01]  /*81a0*/  F2FP.F16.F32.PACK_AB R89, RZ, R89 ;  /* 0x00000059ff59723e */ /* 0x000fe200000000ff */
[----:B------:R-:W-:Y:S01]  /*81b0*/  IMAD.X R11, R6, 0x1, R9, P5 ;  /* 0x00000001060b7824 */ /* 0x000fe200028e0609 */
[----:B------:R-:W-:Y:S01]  /*81c0*/  F2FP.F16.F32.PACK_AB R90, RZ, R90 ;  /* 0x0000005aff5a723e */ /* 0x000fe200000000ff */
[-C--:B------:R-:W-:Y:S01]  /*81d0*/  FMUL R98, R98, R154.reuse ;  /* 0x0000009a62627220 */ /* 0x080fe20000400000 */
[----:B------:R-:W-:Y:S01]  /*81e0*/  F2FP.F16.F32.PACK_AB R91, RZ, R91 ;  /* 0x0000005bff5b723e */ /* 0x000fe200000000ff */
[----:B------:R-:W-:Y:S01]  /*81f0*/  @P2 STG.E.U16 desc[UR36][R8.64+0x2], R89 ;  /* 0x0000025908002986 */ /* 0x000fe2000c101524 */
[C---:B------:R-:W-:Y:S01]  /*8200*/  ISETP.GT.AND P5, PT, R0.reuse, 0x9, P3 ;  /* 0x000000090000780c */ /* 0x040fe20001fa4270 */
[-C--:B------:R-:W-:Y:S01]  /*8210*/  FMUL R99, R99, R154.reuse ;  /* 0x0000009a63637220 */ /* 0x080fe20000400000 */
[C---:B------:R-:W-:Y:S01]  /*8220*/  ISETP.GT.AND P2, PT, R0.reuse, 0x8, P0 ;  /* 0x000000080000780c */ /* 0x040fe20000744270 */
[----:B------:R-:W-:Y:S01]  /*8230*/  @P4 STG.E.U16 desc[UR36][R10.64], R90 ;  /* 0x0000005a0a004986 */ /* 0x000fe2000c101524 */
[----:B------:R-:W-:Y:S01]  /*8240*/  ISETP.GT.AND P4, PT, R0, 0x8, P3 ;  /* 0x000000080000780c */ /* 0x000fe20001f84270 */
[----:B------:R-:W-:Y:S01]  /*8250*/  FMUL R100, R100, R154 ;  /* 0x0000009a64647220 */ /* 0x000fe20000400000 */
[----:B------:R-:W-:Y:S01]  /*8260*/  F2FP.F16.F32.PACK_AB R92, RZ, R92 ;  /* 0x0000005cff5c723e */ /* 0x000fe200000000ff */
[----:B------:R-:W-:Y:S01]  /*8270*/  @P1 STG.E.U16 desc[UR36][R10.64+0x2], R91 ;  /* 0x0000025b0a001986 */ /* 0x000fe2000c101524 */
[----:B------:R-:W-:Y:S01]  /*8280*/  ISETP.GT.AND P1, PT, R0, 0x9, P0 ;  /* 0x000000090000780c */ /* 0x000fe20000724270 */
[-C--:B------:R-:W-:Y:S01]  /*8290*/  FMUL R101, R101, R154.reuse ;  /* 0x0000009a65657220 */ /* 0x080fe20000400000 */
[----:B------:R-:W-:Y:S01]  /*82a0*/  F2FP.F16.F32.PACK_AB R93, RZ, R93 ;  /* 0x0000005dff5d723e */ /* 0x000fe200000000ff */
[----:B------:R-:W-:Y:S01]  /*82b0*/  FMUL R102, R102, R154 ;  /* 0x0000009a66667220 */ /* 0x000fe20000400000 */
[----:B------:R-:W-:Y:S01]  /*82c0*/  F2FP.F16.F32.PACK_AB R94, RZ, R94 ;  /* 0x0000005eff5e723e */ /* 0x000fe200000000ff */
[-C--:B------:R-:W-:Y:S01]  /*82d0*/  FMUL R103, R103, R154.reuse ;  /* 0x0000009a67677220 */ /* 0x080fe20000400000 */
[----:B------:R-:W-:Y:S01]  /*82e0*/  F2FP.F16.F32.PACK_AB R95, RZ, R95 ;  /* 0x0000005fff5f723e */ /* 0x000fe200000000ff */
[----:B------:R-:W-:Y:S01]  /*82f0*/  FMUL R104, R104, R154 ;  /* 0x0000009a68687220 */ /* 0x000fe20000400000 */
[----:B------:R-:W-:Y:S01]  /*8300*/  F2FP.F16.F32.PACK_AB R96, RZ, R96 ;  /* 0x00000060ff60723e */ /* 0x000fe200000000ff */
[----:B------:R-:W-:Y:S01]  /*8310*/  @P4 STG.E.U16 desc[UR36][R8.64+0x10], R92 ;  /* 0x0000105c08004986 */ /* 0x000fe2000c101524 */
[C---:B------:R-:W-:Y:S01]  /*8320*/  ISETP.GT.AND P4, PT, R0.reuse, 0x10, P3 ;  /* 0x000000100000780c */ /* 0x040fe20001f84270 */
[-C--:B------:R-:W-:Y:S01]  /*8330*/  FMUL R105, R105, R154.reuse ;  /* 0x0000009a69697220 */ /* 0x080fe20000400000 */
[----:B------:R-:W-:Y:S01]  /*8340*/  F2FP.F16.F32.PACK_AB R97, RZ, R97 ;  /* 0x00000061ff61723e */ /* 0x000fe200000000ff */
[----:B------:R-:W-:Y:S01]  /*8350*/  @P5 STG.E.U16 desc[UR36][R8.64+0x12], R93 ;  /* 0x0000125d08005986 */ /* 0x000fe2000c101524 */
[----:B------:R-:W-:Y:S01]  /*8360*/  ISETP.GT.AND P5, PT, R0, 0x11, P0 ;  /* 0x000000110000780c */ /* 0x000fe200007a4270 */
        /* <DEDUP_REMOVED lines=74> */
[-C--:B------:R-:W-:Y:S01]  /*8810*/  FMUL R127, R127, R154.reuse ;  /* 0x0000009a7f7f7220 */ /* 0x080fe20000400000 */
[----:B------:R-:W-:Y:S01]  /*8820*/  F2FP.F16.F32.PACK_AB R119, RZ, R119 ;  /* 0x00000077ff77723e */ /* 0x000fe200000000ff */
[----:B------:R-:W-:Y:S01]  /*8830*/  FMUL R128, R128, R154 ;  /* 0x0000009a80807220 */ /* 0x000fe20000400000 */
[----:B------:R-:W-:Y:S01]  /*8840*/  F2FP.F16.F32.PACK_AB R120, RZ, R120 ;  /* 0x00000078ff78723e */ /* 0x000fe200000000ff */
        /* <DEDUP_REMOVED lines=60> */
[----:B------:R-:W-:Y:S01]  /*8c10*/  FMUL R145, R145, R154 ;  /* 0x0000009a91917220 */ /* 0x000fe20000400000 */
[----:B------:R-:W-:Y:S01]  /*8c20*/  F2FP.F16.F32.PACK_AB R137, RZ, R137 ;  /* 0x00000089ff89723e */ /* 0x000fe200000000ff */
[----:B------:R-:W-:Y:S01]  /*8c30*/  IMAD.SHL.U32 R21, R4, 0x100, RZ ;  /* 0x0000010004157824 */ /* 0x000fe200078e00ff */
[----:B------:R-:W-:Y:S01]  /*8c40*/  F2FP.F16.F32.PACK_AB R138, RZ, R138 ;  /* 0x0000008aff8a723e */ /* 0x000fe200000000ff */
[-C--:B------:R-:W-:Y:S01]  /*8c50*/  FMUL R146, R146, R154.reuse ;  /* 0x0000009a92927220 */ /* 0x080fe20000400000 */
[----:B------:R-:W-:Y:S01]  /*8c60*/  F2FP.F16.F32.PACK_AB R139, RZ, R139 ;  /* 0x0000008bff8b723e */ /* 0x000fe200000000ff */
[----:B------:R-:W-:Y:S01]  /*8c70*/  FMUL R147, R147, R154 ;  /* 0x0000009a93937220 */ /* 0x000fe20000400000 */
[----:B------:R-:W-:Y:S01]  /*8c80*/  F2FP.F16.F32.PACK_AB R140, RZ, R140 ;  /* 0x0000008cff8c723e */ /* 0x000fe200000000ff */
[----:B------:R-:W-:Y:S01]  /*8c90*/  @P1 STG.E.U16 desc[UR36][R8.64+0x90], R124 ;  /* 0x0000907c08001986 */ /* 0x000fe2000c101524 */
[----:B------:R-:W-:Y:S01]  /*8ca0*/  ISETP.GT.AND P1, PT, R0, 0x50, P3 ;  /* 0x000000500000780c */ /* 0x000fe20001f24270 */
[-C--:B------:R-:W-:Y:S01]  /*8cb0*/  FMUL R148, R148, R154.reuse ;  /* 0x0000009a94947220 */ /* 0x080fe20000400000 */
[----:B------:R-:W-:Y:S01]  /*8cc0*/  F2FP.F16.F32.PACK_AB R141, RZ, R141 ;  /* 0x0000008dff8d723e */ /* 0x000fe200000000ff */
[----:B------:R-:W-:Y:S01]  /*8cd0*/  @P2 STG.E.U16 desc[UR36][R8.64+0x92], R125 ;  /* 0x0000927d08002986 */ /* 0x000fe2000c101524 */
[C---:B------:R-:W-:Y:S01]  /*8ce0*/  ISETP.GT.AND P2, PT, R0.reuse, 0x51, P3 ;  /* 0x000000510000780c */ /* 0x040fe20001f44270 */
        /* <DEDUP_REMOVED lines=13> */
[----:B------:R-:W-:Y:S01]  /*8dc0*/  SHF.L.U64.HI R15, R4, 0x8, R5 ;  /* 0x00000008040f7819 */ /* 0x000fe20000010205 */
[----:B------:R-:W-:Y:S01]  /*8dd0*/  @P2 STG.E.U16 desc[UR36][R8.64+0xa2], R129 ;  /* 0x0000a28108002986 */ /* 0x000fe2000c101524 */
[----:B------:R-:W-:Y:S01]  /*8de0*/  ISETP.GT.AND P2, PT, R0, 0x59, P3 ;  /* 0x000000590000780c */ /* 0x000fe20001f44270 */
        /* <DEDUP_REMOVED lines=58> */
[----:B------:R-:W-:Y:S01]  /*9190*/  @P2 STG.E.U16 desc[UR36][R10.64+0xd0], R142 ;  /* 0x0000d08e0a002986 */ /* 0x000fe2000c101524 */
[----:B------:R-:W-:Y:S01]  /*91a0*/  F2FP.F16.F32.PACK_AB R34, RZ, R34 ;  /* 0x00000022ff22723e */ /* 0x000fe200000000ff */
[-C--:B------:R-:W-:Y:S01]  /*91b0*/  FMUL R42, R42, R154.reuse ;  /* 0x0000009a2a2a7220 */ /* 0x080fe20000400000 */
[----:B------:R-:W-:Y:S01]  /*91c0*/  F2FP.F16.F32.PACK_AB R35, RZ, R35 ;  /* 0x00000023ff23723e */ /* 0x000fe200000000ff */
[----:B------:R-:W-:Y:S01]  /*91d0*/  FMUL R43, R43, R154 ;  /* 0x0000009a2b2b7220 */ /* 0x000fe20000400000 */
[----:B------:R-:W-:Y:S01]  /*91e0*/  F2FP.F16.F32.PACK_AB R36, RZ, R36 ;  /* 0x00000024ff24723e */ /* 0x000fe200000000ff */
[----:B------:R-:W-:Y:S01]  /*91f0*/  @P4 STG.E.U16 desc[UR36][R10.64+0xd2], R143 ;  /* 0x0000d28f0a004986 */ /* 0x000fe2000c101524 */
[----:B------:R-:W-:Y:S01]  /*9200*/  ISETP.GT.AND P4, PT, R0, 0x71, P0 ;  /* 0x000000710000780c */ /* 0x000fe20000784270 */
[----:B------:R-:W-:Y:S01]  /*9210*/  FMUL R44, R44, R154 ;  /* 0x0000009a2c2c7220 */ /* 0x000fe20000400000 */
[----:B------:R-:W-:Y:S01]  /*9220*/  F2FP.F16.F32.PACK_AB R37, RZ, R37 ;  /* 0x00000025ff25723e */ /* 0x000fe200000000ff */
[----:B------:R-:W-:Y:S01]  /*9230*/  @P5 STG.E.U16 desc[UR36][R8.64+0xe0], R144 ;  /* 0x0000e09008005986 */ /* 0x000fe2000c101524 */
[----:B------:R-:W-:Y:S01]  /*9240*/  ISETP.GT.AND P5, PT, R0, 0x70, P0 ;  /* 0x000000700000780c */ /* 0x000fe200007a4270 */
[----:B------:R-:W-:Y:S01]  /*9250*/  @P1 IMAD.MOV.U32 R4, RZ, RZ, R8 ;  /* 0x000000ffff041224 */ /* 0x000fe200078e0008 */
[----:B------:R-:W-:Y:S01]  /*9260*/  F2FP.F16.F32.PACK_AB R38, RZ, R38 ;  /* 0x00000026ff26723e */ /* 0x000fe200000000ff */
[----:B------:R-:W-:Y:S01]  /*9270*/  @P1 IMAD.MOV.U32 R5, RZ, RZ, R9 ;  /* 0x000000ffff051224 */ /* 0x000fe200078e0009 */
[----:B------:R-:W-:Y:S01]  /*9280*/  F2FP.F16.F32.PACK_AB R39, RZ, R39 ;  /* 0x00000027ff27723e */ /* 0x000fe200000000ff */
[----:B------:R-:W-:Y:S01]  /*9290*/  FMUL R45, R45, R154 ;  /* 0x0000009a2d2d7220 */ /* 0x000fe20000400000 */
[----:B------:R-:W-:Y:S01]  /*92a0*/  F2FP.F16.F32.PACK_AB R40, RZ, R40 ;  /* 0x00000028ff28723e */ /* 0x000fe200000000ff */
[----:B------:R-:W-:Y:S01]  /*92b0*/  FMUL R46, R46, R154 ;  /* 0x0000009a2e2e7220 */ /* 0x000fe20000400000 */
[----:B------:R0:W-:Y:S01]  /*92c0*/  @P1 STG.E.U16 desc[UR36][R4.64+0xe2], R145 ;  /* 0x0000e29104001986 */ /* 0x0001e2000c101524 */
[----:B------:R-:W-:Y:S01]  /*92d0*/  IADD3 R12, P1, P2, R7, R8, R21 ;  /* 0x00000008070c7210 */ /* 0x000fe20007a3e015 */
[-C--:B------:R-:W-:Y:S01]  /*92e0*/  FMUL R47, R47, R154.reuse ;  /* 0x0000009a2f2f7220 */ /* 0x080fe20000400000 */
[----:B------:R-:W-:Y:S01]  /*92f0*/  F2FP.F16.F32.PACK_AB R41, RZ, R41 ;  /* 0x00000029ff29723e */ /* 0x000fe200000000ff */
[-C--:B------:R-:W-:Y:S01]  /*9300*/  FMUL R48, R48, R154.reuse ;  /* 0x0000009a30307220 */ /* 0x080fe20000400000 */
[----:B------:R-:W-:Y:S01]  /*9310*/  IADD3.X R13, R6, R9, R15, P1, P2 ;  /* 0x00000009060d7210 */ /* 0x000fe20000fe440f */
[-C--:B------:R-:W-:Y:S01]  /*9320*/  FMUL R49, R49, R154.reuse ;  /* 0x0000009a31317220 */ /* 0x080fe20000400000 */
[C---:B------:R-:W-:Y:S01]  /*9330*/  ISETP.GT.AND P1, PT, R3.reuse, 0x80, PT ;  /* 0x000000800300780c */ /* 0x040fe20003f24270 */
[-C--:B------:R-:W-:Y:S01]  /*9340*/  FMUL R50, R50, R154.reuse ;  /* 0x0000009a32327220 */ /* 0x080fe20000400000 */
[----:B------:R-:W-:Y:S01]  /*9350*/  ISETP.GT.AND P2, PT, R3, 0x88, PT ;  /* 0x000000880300780c */ /* 0x000fe20003f44270 */
[----:B------:R-:W-:Y:S01]  /*9360*/  FMUL R51, R51, R154 ;  /* 0x0000009a33337220 */ /* 0x000fe20000400000 */
[----:B------:R-:W-:Y:S01]  /*9370*/  F2FP.F16.F32.PACK_AB R42, RZ, R42 ;  /* 0x0000002aff2a723e */ /* 0x000fe200000000ff */
[----:B0-----:R-:W-:Y:S01]  /*9380*/  @P5 IMAD.MOV.U32 R4, RZ, RZ, R10 ;  /* 0x000000ffff045224 */ /* 0x001fe200078e000a */
[----:B------:R-:W-:Y:S01]  /*9390*/  F2FP.F16.F32.PACK_AB R43, RZ, R43 ;  /* 0x0000002bff2b723e */ /* 0x000fe200000000ff */
[----:B------:R-:W-:Y:S01]  /*93a0*/  @P5 IMAD.MOV.U32 R5, RZ, RZ, R11 ;  /* 0x000000ffff055224 */ /* 0x000fe200078e000b */
[----:B------:R-:W-:Y:S01]  /*93b0*/  F2FP.F16.F32.PACK_AB R44, RZ, R44 ;  /* 0x0000002cff2c723e */ /* 0x000fe200000000ff */
[-C--:B------:R-:W-:Y:S01]  /*93c0*/  FMUL R52, R52, R154.reuse ;  /* 0x0000009a34347220 */ /* 0x080fe20000400000 */
[----:B------:R-:W-:Y:S01]  /*93d0*/  F2FP.F16.F32.PACK_AB R45, RZ, R45 ;  /* 0x0000002dff2d723e */ /* 0x000fe200000000ff */
[-C--:B------:R-:W-:Y:S01]  /*93e0*/  FMUL R53, R53, R154.reuse ;  /* 0x0000009a35357220 */ /* 0x080fe20000400000 */
[----:B------:R0:W-:Y:S01]  /*93f0*/  @P5 STG.E.U16 desc[UR36][R4.64+0xe0], R146 ;  /* 0x0000e09204005986 */ /* 0x0001e2000c101524 */
[----:B------:R-:W-:Y:S01]  /*9400*/  ISETP.GT.AND P5, PT, R0, 0x78, P3 ;  /* 0x000000780000780c */ /* 0x000fe20001fa4270 */
[-C--:B------:R-:W-:Y:S01]  /*9410*/  FMUL R54, R54, R154.reuse ;  /* 0x0000009a36367220 */ /* 0x080fe20000400000 */
[C---:B------:R-:W-:Y:S01]  /*9420*/  ISETP.GT.AND P3, PT, R0.reuse, 0x79, P3 ;  /* 0x000000790000780c */ /* 0x040fe20001f64270 */
[----:B------:R-:W-:Y:S01]  /*9430*/  @P4 STG.E.U16 desc[UR36][R10.64+0xe2], R147 ;  /* 0x0000e2930a004986 */ /* 0x000fe2000c101524 */
[C---:B------:R-:W-:Y:S01]  /*9440*/  ISETP.GT.AND P4, PT, R0.reuse, 0x78, P0 ;  /* 0x000000780000780c */ /* 0x040fe20000784270 */
[-C--:B------:R-:W-:Y:S01]  /*9450*/  FMUL R55, R55, R154.reuse ;  /* 0x0000009a37377220 */ /* 0x080fe20000400000 */
[----:B------:R-:W-:Y:S01]  /*9460*/  ISETP.GT.AND P0, PT, R0, 0x79, P0 ;  /* 0x000000790000780c */ /* 0x000fe20000704270 */
[----:B------:R-:W-:Y:S01]  /*9470*/  FMUL R56, R56, R154 ;  /* 0x0000009a38387220 */ /* 0x000fe20000400000 */
[----:B------:R-:W-:Y:S01]  /*9480*/  F2FP.F16.F32.PACK_AB R46, RZ, R46 ;  /* 0x0000002eff2e723e */ /* 0x000fe200000000ff */
[-C--:B------:R-:W-:Y:S01]  /*9490*/  FMUL R57, R57, R154.reuse ;  /* 0x0000009a39397220 */ /* 0x080fe20000400000 */
[----:B------:R-:W-:Y:S01]  /*94a0*/  F2FP.F16.F32.PACK_AB R47, RZ, R47 ;  /* 0x0000002fff2f723e */ /* 0x000fe200000000ff */
[----:B------:R-:W-:Y:S01]  /*94b0*/  FMUL R58, R58, R154 ;  /* 0x0000009a3a3a7220 */ /* 0x000fe20000400000 */
[----:B------:R-:W-:Y:S01]  /*94c0*/  F2FP.F16.F32.PACK_AB R48, RZ, R48 ;  /* 0x00000030ff30723e */ /* 0x000fe200000000ff */
[----:B------:R-:W-:Y:S01]  /*94d0*/  @P5 STG.E.U16 desc[UR36][R8.64+0xf0], R148 ;  /* 0x0000f09408005986 */ /* 0x000fe2000c101524 */
[----:B0-----:R-:W-:Y:S01]  /*94e0*/  IADD3 R4, P5, R21, R8, RZ ;  /* 0x0000000815047210 */ /* 0x001fe20007fbe0ff */
[-C--:B------:R-:W-:Y:S01]  /*94f0*/  FMUL R59, R59, R154.reuse ;  /* 0x0000009a3b3b7220 */ /* 0x080fe20000400000 */
[----:B------:R-:W-:Y:S01]  /*9500*/  F2FP.F16.F32.PACK_AB R49, RZ, R49 ;  /* 0x00000031ff31723e */ /* 0x000fe200000000ff */
[----:B------:R0:W-:Y:S01]  /*9510*/  @P3 STG.E.U16 desc[UR36][R8.64+0xf2], R149 ;  /* 0x0000f29508003986 */ /* 0x0001e2000c101524 */
[----:B------:R-:W-:Y:S01]  /*9520*/  IADD3.X R5, R15, R9, RZ, P5, !PT ;  /* 0x000000090f057210 */ /* 0x000fe20002ffe4ff */
[-C--:B------:R-:W-:Y:S01]  /*9530*/  FMUL R60, R60, R154.reuse ;  /* 0x0000009a3c3c7220 */ /* 0x080fe20000400000 */
[C---:B------:R-:W-:Y:S01]  /*9540*/  ISETP.GT.AND P3, PT, R0.reuse, RZ, P1 ;  /* 0x000000ff0000720c */ /* 0x040fe20000f64270 */
[----:B------:R-:W-:Y:S01]  /*9550*/  @P4 STG.E.U16 desc[UR36][R10.64+0xf0], R150 ;  /* 0x0000f0960a004986 */ /* 0x000fe2000c101524 */
[C---:B------:R-:W-:Y:S01]  /*9560*/  ISETP.GT.AND P4, PT, R0.reuse, 0x1, P1 ;  /* 0x000000010000780c */ /* 0x040fe20000f84270 */
[-C--:B------:R-:W-:Y:S01]  /*9570*/  FMUL R61, R61, R154.reuse ;  /* 0x0000009a3d3d7220 */ /* 0x080fe20000400000 */
[C---:B------:R-:W-:Y:S01]  /*9580*/  ISETP.GT.AND P5, PT, R0.reuse, RZ, P2 ;  /* 0x000000ff0000720c */ /* 0x040fe200017a4270 */
        /* <DEDUP_REMOVED lines=10> */
[----:B------:R-:W-:Y:S01]  /*9630*/  FMUL R65, R65, R154 ;  /* 0x0000009a41417220 */ /* 0x000fe20000400000 */
[----:B------:R-:W-:Y:S01]  /*9640*/  F2FP.F16.F32.PACK_AB R53, RZ, R53 ;  /* 0x00000035ff35723e */ /* 0x000fe200000000ff */
[----:B------:R-:W-:Y:S01]  /*9650*/  @P4 STG.E.U16 desc[UR36][R4.64+0x2], R25 ;  /* 0x0000021904004986 */ /* 0x000fe2000c101524 */
[----:B------:R-:W-:Y:S01]  /*9660*/  IADD3 R14, P4, R7, R4, RZ ;  /* 0x00000004070e7210 */ /* 0x000fe20007f9e0ff */
[--C-:B------:R-:W-:Y:S01]  /*9670*/  IMAD.X R9, R6, 0x1, R5.reuse, P3 ;  /* 0x0000000106097824 */ /* 0x100fe200018e0605 */
[----:B------:R-:W-:Y:S01]  /*9680*/  ISETP.GT.AND P3, PT, R0, 0x9, P2 ;  /* 0x000000090000780c */ /* 0x000fe20001764270 */
[----:B------:R-:W-:Y:S01]  /*9690*/  FMUL R66, R66, R154 ;  /* 0x0000009a42427220 */ /* 0x000fe20000400000 */
[----:B------:R-:W-:Y:S01]  /*96a0*/  F2FP.F16.F32.PACK_AB R54, RZ, R54 ;  /* 0x00000036ff36723e */ /* 0x000fe200000000ff */
[----:B------:R-:W-:Y:S01]  /*96b0*/  IMAD.X R15, R6, 0x1, R5, P4 ;  /* 0x00000001060f7824 */ /* 0x000fe200020e0605 */
[----:B------:R-:W-:Y:S01]  /*96c0*/  ISETP.GT.AND P4, PT, R0, 0x8, P1 ;  /* 0x000000080000780c */ /* 0x000fe20000f84270 */
[-C--:B------:R-:W-:Y:S01]  /*96d0*/  FMUL R67, R67, R154.reuse ;  /* 0x0000009a43437220 */ /* 0x080fe20000400000 */
[----:B------:R-:W-:Y:S01]  /*96e0*/  F2FP.F16.F32.PACK_AB R55, RZ, R55 ;  /* 0x00000037ff37723e */ /* 0x000fe200000000ff */
[-C--:B------:R-:W-:Y:S01]  /*96f0*/  FMUL R68, R68, R154.reuse ;  /* 0x0000009a44447220 */ /* 0x080fe20000400000 */
        /* <DEDUP_REMOVED lines=8> */
[-C--:B------:R-:W-:Y:S01]  /*9780*/  FMUL R71, R71, R154.reuse ;  /* 0x0000009a47477220 */ /* 0x080fe20000400000 */
[----:B------:R-:W-:Y:S01]  /*9790*/  @P4 STG.E.U16 desc[UR36][R4.64+0x10], R28 ;  /* 0x0000101c04004986 */ /* 0x000fe2000c101524 */
[----:B------:R-:W-:Y:S01]  /*97a0*/  ISETP.GT.AND P4, PT, R0, 0x10, P1 ;  /* 0x000000100000780c */ /* 0x000fe20000f84270 */
[----:B------:R-:W-:Y:S01]  /*97b0*/  FMUL R72, R72, R154 ;  /* 0x0000009a48487220 */ /* 0x000fe20000400000 */
[----:B------:R-:W-:Y:S01]  /*97c0*/  F2FP.F16.F32.PACK_AB R58, RZ, R58 ;  /* 0x0000003aff3a723e */ /* 0x000fe200000000ff */
[-C--:B------:R-:W-:Y:S01]  /*97d0*/  FMUL R73, R73, R154.reuse ;  /* 0x0000009a49497220 */ /* 0x080fe20000400000 */
        /* <DEDUP_REMOVED lines=18> */
[--C-:B------:R-:W-:Y:S01]  /*9900*/  @P0 IMAD.MOV.U32 R6, RZ, RZ, R12.reuse ;  /* 0x000000ffff060224 */ /* 0x100fe200078e000c */
[----:B------:R-:W-:Y:S01]  /*9910*/  F2FP.F16.F32.PACK_AB R63, RZ, R63 ;  /* 0x0000003fff3f723e */ /* 0x000fe200000000ff */
[--C-:B------:R-:W-:Y:S01]  /*9920*/  @P0 IMAD.MOV.U32 R7, RZ, RZ, R13.reuse ;  /* 0x000000ffff070224 */ /* 0x100fe200078e000d */
[----:B------:R-:W-:Y:S01]  /*9930*/  F2FP.F16.F32.PACK_AB R64, RZ, R64 ;  /* 0x00000040ff40723e */ /* 0x000fe200000000ff */
[-C--:B------:R-:W-:Y:S01]  /*9940*/  FMUL R78, R78, R154.reuse ;  /* 0x0000009a4e4e7220 */ /* 0x080fe20000400000 */
[----:B------:R-:W-:Y:S01]  /*9950*/  F2FP.F16.F32.PACK_AB R65, RZ, R65 ;  /* 0x00000041ff41723e */ /* 0x000fe200000000ff */
[-C--:B------:R-:W-:Y:S01]  /*9960*/  FMUL R79, R79, R154.reuse ;  /* 0x0000009a4f4f7220 */ /* 0x080fe20000400000 */
[----:B------:R0:W-:Y:S01]  /*9970*/  @P0 STG.E.U16 desc[UR36][R6.64+0x20], R34 ;  /* 0x0000202206000986 */ /* 0x0001e2000c101524 */
        /* <DEDUP_REMOVED lines=19> */
[C---:B------:R-:W-:Y:S01]  /*9ab0*/  ISETP.GT.AND P3, PT, R0.reuse, 0x19, P2 ;  /* 0x000000190000780c */ /* 0x040fe20001764270 */
[----:B------:R-:W-:Y:S01]  /*9ac0*/  FMUL R87, R87, R154 ;  /* 0x0000009a57577220 */ /* 0x000fe20000400000 */
[----:B------:R-:W-:Y:S01]  /*9ad0*/  F2FP.F16.F32.PACK_AB R74, RZ, R74 ;  /* 0x0000004aff4a723e */ /* 0x000fe200000000ff */
[----:B------:R-:W-:Y:S01]  /*9ae0*/  @P4 STG.E.U16 desc[UR36][R4.64+0x30], R36 ;  /* 0x0000302404004986 */ /* 0x000fe2000c101524 */
[----:B------:R-:W-:-:S02]  /*9af0*/  ISETP.GT.AND P4, PT, R0, 0x20, P1 ;  /* 0x000000200000780c */ /* 0x000fc40000f84270 */
[----:B------:R-:W-:Y:S01]  /*9b00*/  F2FP.F16.F32.PACK_AB R75, RZ, R75 ;  /* 0x0000004bff4b723e */ /* 0x000fe200000000ff */
[----:B------:R-:W-:Y:S01]  /*9b10*/  @P5 STG.E.U16 desc[UR36][R4.64+0x32], R37 ;  /* 0x0000322504005986 */ /* 0x000fe2000c101524 */
[C---:B------:R-:W-:Y:S02]  /*9b20*/  ISETP.GT.AND P5, PT, R0.reuse, 0x21, P1 ;  /* 0x000000210000780c */ /* 0x040fe40000fa4270 */
[----:B------:R-:W-:Y:S01]  /*9b30*/  F2FP.F16.F32.PACK_AB R76, RZ, R76 ;  /* 0x0000004cff4c723e */ /* 0x000fe200000000ff */
[----:B0-----:R-:W-:Y:S01]  /*9b40*/  @P0 IMAD.MOV.U32 R7, RZ, RZ, R13 ;  /* 0x000000ffff070224 */ /* 0x001fe200078e000d */
[----:B------:R-:W-:Y:S02]  /*9b50*/  @P0 MOV R6, R12 ;  /* 0x0000000c00060202 */ /* 0x000fe40000000f00 */
[----:B------:R-:W-:Y:S02]  /*9b60*/  F2FP.F16.F32.PACK_AB R77, RZ, R77 ;  /* 0x0000004dff4d723e */ /* 0x000fe400000000ff */
[----:B------:R-:W-:Y:S01]  /*9b70*/  F2FP.F16.F32.PACK_AB R78, RZ, R78 ;  /* 0x0000004eff4e723e */ /* 0x000fe200000000ff */
[----:B------:R0:W-:Y:S01]  /*9b80*/  @P0 STG.E.U16 desc[UR36][R6.64+0x30], R38 ;  /* 0x0000302606000986 */ /* 0x0001e2000c101524 */
[----:B------:R-:W-:-:S02]  /*9b90*/  ISETP.GT.AND P0, PT, R0, 0x20, P2 ;  /* 0x000000200000780c */ /* 0x000fc40001704270 */
[----:B------:R-:W-:Y:S02]  /*9ba0*/  F2FP.F16.F32.PACK_AB R79, RZ, R79 ;  /* 0x0000004fff4f723e */ /* 0x000fe400000000ff */
[----:B------:R-:W-:Y:S02]  /*9bb0*/  F2FP.F16.F32.PACK_AB R80, RZ, R80 ;  /* 0x00000050ff50723e */ /* 0x000fe400000000ff */
[----:B------:R-:W-:Y:S02]  /*9bc0*/  F2FP.F16.F32.PACK_AB R81, RZ, R81 ;  /* 0x00000051ff51723e */ /* 0x000fe400000000ff */
[----:B------:R-:W-:Y:S02]  /*9bd0*/  F2FP.F16.F32.PACK_AB R82, RZ, R82 ;  /* 0x00000052ff52723e */ /* 0x000fe400000000ff */
[----:B------:R-:W-:Y:S01]  /*9be0*/  F2FP.F16.F32.PACK_AB R83, RZ, R83 ;  /* 0x00000053ff53723e */ /* 0x000fe200000000ff */
[----:B0-----:R-:W-:Y:S01]  /*9bf0*/  @P3 IMAD.MOV.U32 R6, RZ, RZ, R12 ;  /* 0x000000ffff063224 */ /* 0x001fe200078e000c */
[----:B------:R-:W-:Y:S01]  /*9c00*/  F2FP.F16.F32.PACK_AB R84, RZ, R84 ;  /* 0x00000054ff54723e */ /* 0x000fe200000000ff */
[----:B------:R-:W-:Y:S01]  /*9c10*/  @P3 IMAD.MOV.U32 R7, RZ, RZ, R13 ;  /* 0x000000ffff073224 */ /* 0x000fe200078e000d */
[----:B------:R-:W-:-:S02]  /*9c20*/  F2FP.F16.F32.PACK_AB R85, RZ, R85 ;  /* 0x00000055ff55723e */ /* 0x000fc400000000ff */
[----:B------:R-:W-:Y:S02]  /*9c30*/  F2FP.F16.F32.PACK_AB R86, RZ, R86 ;  /* 0x00000056ff56723e */ /* 0x000fe400000000ff */
[----:B------:R0:W-:Y:S01]  /*9c40*/  @P3 STG.E.U16 desc[UR36][R6.64+0x32], R39 ;  /* 0x0000322706003986 */ /* 0x0001e2000c101524 */
[C---:B------:R-:W-:Y:S02]  /*9c50*/  ISETP.GT.AND P3, PT, R0.reuse, 0x21, P2 ;  /* 0x000000210000780c */ /* 0x040fe40001764270 */
[----:B------:R-:W-:Y:S01]  /*9c60*/  F2FP.F16.F32.PACK_AB R87, RZ, R87 ;  /* 0x00000057ff57723e */ /* 0x000fe200000000ff */
[----:B------:R-:W-:Y:S01]  /*9c70*/  @P4 STG.E.U16 desc[UR36][R4.64+0x40], R40 ;  /* 0x0000402804004986 */ /* 0x000fe2000c101524 */
[----:B------:R-:W-:-:S03]  /*9c80*/  ISETP.GT.AND P4, PT, R0, 0x28, P1 ;  /* 0x000000280000780c */ /* 0x000fc60000f84270 */
[----:B------:R-:W-:Y:S01]  /*9c90*/  @P5 STG.E.U16 desc[UR36][R4.64+0x42], R41 ;  /* 0x0000422904005986 */ /* 0x000fe2000c101524 */
[----:B------:R-:W-:Y:S01]  /*9ca0*/  ISETP.GT.AND P5, PT, R0, 0x29, P1 ;  /* 0x000000290000780c */ /* 0x000fe20000fa4270 */
[----:B0-----:R-:W-:Y:S02]  /*9cb0*/  @P0 IMAD.MOV.U32 R6, RZ, RZ, R12 ;  /* 0x000000ffff060224 */ /* 0x001fe400078e000c */
[----:B------:R-:W-:-:S05]  /*9cc0*/  @P0 IMAD.MOV.U32 R7, RZ, RZ, R13 ;  /* 0x000000ffff070224 */ /* 0x000fca00078e000d */
[----:B------:R0:W-:Y:S01]  /*9cd0*/  @P0 STG.E.U16 desc[UR36][R6.64+0x40], R42 ;  /* 0x0000402a06000986 */ /* 0x0001e2000c101524 */
[----:B------:R-:W-:Y:S01]  /*9ce0*/  ISETP.GT.AND P0, PT, R0, 0x28, P2 ;  /* 0x000000280000780c */ /* 0x000fe20001704270 */
[----:B0-----:R-:W-:Y:S01]  /*9cf0*/  @P3 IMAD.MOV.U32 R6, RZ, RZ, R12 ;  /* 0x000000ffff063224 */ /* 0x001fe200078e000c */
[----:B------:R-:W-:-:S05]  /*9d00*/  @P3 MOV R7, R13 ;  /* 0x0000000d00073202 */ /* 0x000fca0000000f00 */
[----:B------:R0:W-:Y:S01]  /*9d10*/  @P3 STG.E.U16 desc[UR36][R6.64+0x42], R43 ;  /* 0x0000422b06003986 */ /* 0x0001e2000c101524 */
[----:B------:R-:W-:-:S03]  /*9d20*/  ISETP.GT.AND P3, PT, R0, 0x29, P2 ;  /* 0x000000290000780c */ /* 0x000fc60001764270 */
        /* <DEDUP_REMOVED lines=8> */
[----:B0-----:R-:W-:Y:S02]  /*9db0*/  @P3 IMAD.MOV.U32 R6, RZ, RZ, R12 ;  /* 0x000000ffff063224 */ /* 0x001fe400078e000c */
[----:B------:R-:W-:-:S05]  /*9dc0*/  @P3 IMAD.MOV.U32 R7, RZ, RZ, R13 ;  /* 0x000000ffff073224 */ /* 0x000fca00078e000d */
        /* <DEDUP_REMOVED lines=9> */
[----:B------:R-:W-:Y:S02]  /*9e60*/  ISETP.GT.AND P0, PT, R0, 0x38, P2 ;  /* 0x000000380000780c */ /* 0x000fe40001704270 */
[----:B0-----:R-:W-:Y:S01]  /*9e70*/  @P3 MOV R6, R12 ;  /* 0x0000000c00063202 */ /* 0x001fe20000000f00 */
        /* <DEDUP_REMOVED lines=19> */
[----:B0-----:R-:W-:Y:S01]  /*9fb0*/  @P0 IMAD.MOV.U32 R6, RZ, RZ, R12 ;  /* 0x000000ffff060224 */ /* 0x001fe200078e000c */
[----:B------:R-:W-:-:S05]  /*9fc0*/  @P0 MOV R7, R13 ;  /* 0x0000000d00070202 */ /* 0x000fca0000000f00 */
        /* <DEDUP_REMOVED lines=21> */
[----:B------:R-:W-:Y:S02]  /*a120*/  ISETP.GT.AND P5, PT, R0, 0x59, P1 ;  /* 0x000000590000780c */ /* 0x000fe40000fa4270 */
[----:B0-----:R-:W-:Y:S01]  /*a130*/  @P0 MOV R6, R12 ;  /* 0x0000000c00060202 */ /* 0x001fe20000000f00 */
        /* <DEDUP_REMOVED lines=42> */
[C---:B------:R-:W-:Y:S02]  /*a3e0*/  ISETP.GT.AND P3, PT, R0.reuse, 0x78, P1 ;  /* 0x000000780000780c */ /* 0x040fe40000f64270 */
[C---:B------:R-:W-:Y:S01]  /*a3f0*/  ISETP.GT.AND P1, PT, R0.reuse, 0x79, P1 ;  /* 0x000000790000780c */ /* 0x040fe20000f24270 */
[----:B------:R-:W-:Y:S01]  /*a400*/  @P4 STG.E.U16 desc[UR36][R4.64+0xe0], R80 ;  /* 0x0000e05004004986 */ /* 0x000fe2000c101524 */
[----:B------:R-:W-:-:S03]  /*a410*/  ISETP.GT.AND P4, PT, R0, 0x71, P2 ;  /* 0x000000710000780c */ /* 0x000fc60001784270 */
[----:B------:R-:W-:Y:S01]  /*a420*/  @P5 STG.E.U16 desc[UR36][R4.64+0xe2], R81 ;  /* 0x0000e25104005986 */ /* 0x000fe2000c101524 */
[C---:B------:R-:W-:Y:S02]  /*a430*/  ISETP.GT.AND P5, PT, R0.reuse, 0x78, P2 ;  /* 0x000000780000780c */ /* 0x040fe400017a4270 */
[----:B------:R-:W-:Y:S01]  /*a440*/  ISETP.GT.AND P2, PT, R0, 0x79, P2 ;  /* 0x000000790000780c */ /* 0x000fe20001744270 */
[----:B0-----:R-:W-:Y:S02]  /*a450*/  @P0 IMAD.MOV.U32 R6, RZ, RZ, R12 ;  /* 0x000000ffff060224 */ /* 0x001fe400078e000c */
[----:B------:R-:W-:-:S05]  /*a460*/  @P0 IMAD.MOV.U32 R7, RZ, RZ, R13 ;  /* 0x000000ffff070224 */ /* 0x000fca00078e000d */
[----:B------:R0:W-:Y:S02]  /*a470*/  @P0 STG.E.U16 desc[UR36][R6.64+0xe0], R82 ;  /* 0x0000e05206000986 */ /* 0x0001e4000c101524 */
[----:B0-----:R-:W-:Y:S02]  /*a480*/  @P4 IMAD.MOV.U32 R6, RZ, RZ, R12 ;  /* 0x000000ffff064224 */ /* 0x001fe400078e000c */
[----:B------:R-:W-:-:S05]  /*a490*/  @P4 IMAD.MOV.U32 R7, RZ, RZ, R13 ;  /* 0x000000ffff074224 */ /* 0x000fca00078e000d */
[----:B------:R-:W-:Y:S04]  /*a4a0*/  @P4 STG.E.U16 desc[UR36][R6.64+0xe2], R83 ;  /* 0x0000e25306004986 */ /* 0x000fe8000c101524 */
[----:B------:R-:W-:Y:S04]  /*a4b0*/  @P3 STG.E.U16 desc[UR36][R4.64+0xf0], R84 ;  /* 0x0000f05404003986 */ /* 0x000fe8000c101524 */
[----:B------:R0:W-:Y:S02]  /*a4c0*/  @P1 STG.E.U16 desc[UR36][R4.64+0xf2], R85 ;  /* 0x0000f25504001986 */ /* 0x0001e4000c101524 */
[----:B0-----:R-:W-:Y:S01]  /*a4d0*/  @P5 IMAD.MOV.U32 R4, RZ, RZ, R12 ;  /* 0x000000ffff045224 */ /* 0x001fe200078e000c */
[----:B------:R-:W-:-:S05]  /*a4e0*/  @P5 MOV R5, R13 ;  /* 0x0000000d00055202 */ /* 0x000fca0000000f00 */
[----:B------:R0:W-:Y:S04]  /*a4f0*/  @P5 STG.E.U16 desc[UR36][R4.64+0xf0], R86 ;  /* 0x0000f05604005986 */ /* 0x0001e8000c101524 */
[----:B------:R0:W-:Y:S02]  /*a500*/  @P2 STG.E.U16 desc[UR36][R12.64+0xf2], R87 ;  /* 0x0000f2570c002986 */ /* 0x0001e4000c101524 */
.L_x_280:
[----:B------:R-:W-:Y:S05]  /*a510*/  BSYNC B0 ;  /* 0x0000000000007941 */ /* 0x000fea0003800000 */
.L_x_28:
[----:B------:R-:W-:Y:S01]  /*a520*/  ULDC UR4, c[0x0][0xc] ;  /* 0x0000030000047ab9 */ /* 0x000fe20000000800 */
[----:B------:R-:W-:Y:S01]  /*a530*/  ULDC UR5, c[0x0][0x10] ;  /* 0x0000040000057ab9 */ /* 0x000fe20000000800 */
[----:B0-----:R-:W0:Y:S01]  /*a540*/  LDC R3, c[0x0][0x14] ;  /* 0x00000500ff037b82 */ /* 0x001e220000000800 */
[----:B------:R-:W-:Y:S01]  /*a550*/  UIMAD.WIDE.U32 UR4, UR4, UR5, URZ ;  /* 0x00000005040472a5 */ /* 0x000fe2000f8e003f */
[----:B------:R-:W-:Y:S01]  /*a560*/  PRMT R0, RZ, 0x7610, R0 ;  /* 0x00007610ff007816 */ /* 0x000fe20000000000 */
[----:B------:R-:W-:Y:S02]  /*a570*/  IMAD.MOV.U32 R153, RZ, RZ, -0x1 ;  /* 0xffffffffff997424 */ /* 0x000fe400078e00ff */
[----:B------:R-:W-:Y:S02]  /*a580*/  IMAD.MOV.U32 R23, RZ, RZ, -0x1 ;  /* 0xffffffffff177424 */ /* 0x000fe400078e00ff */
[----:B0-----:R-:W-:-:S04]  /*a590*/  IMAD.WIDE.U32 R16, R3, UR4, R16 ;  /* 0x0000000403107c25 */ /* 0x001fc8000f8e0010 */
[----:B------:R-:W-:Y:S01]  /*a5a0*/  IMAD R3, R3, UR5, RZ ;  /* 0x0000000503037c24 */ /* 0x000fe2000f8e02ff */
[----:B------:R-:W-:Y:S02]  /*a5b0*/  ULDC.64 UR4, c[0x0][0x650] ;  /* 0x0001940000047ab9 */ /* 0x000fe40000000a00 */
[----:B------:R-:W-:Y:S01]  /*a5c0*/  ISETP.GE.U32.AND P0, PT, R16, UR4, PT ;  /* 0x0000000410007c0c */ /* 0x000fe2000bf06070 */
[----:B------:R-:W-:-:S05]  /*a5d0*/  IMAD.IADD R17, R17, 0x1, R3 ;  /* 0x0000000111117824 */ /* 0x000fca00078e0203 */
[----:B------:R-:W-:-:S13]  /*a5e0*/  ISETP.GE.U32.AND.EX P0, PT, R17, UR5, PT, P0 ;  /* 0x0000000511007c0c */ /* 0x000fda000bf06100 */
[----:B------:R-:W-:Y:S05]  /*a5f0*/  @P0 BRA `(.L_x_281) ;  /* 0x0000000400640947 */ /* 0x000fea0003800000 */
[----:B------:R-:W0:Y:S01]  /*a600*/  S2R R12, SR_CTAID.X ;  /* 0x00000000000c7919 */ /* 0x000e220000002500 */
[----:B-12---:R-:W1:Y:S01]  /*a610*/  LDC.64 R10, c[0x0][0x628] ;  /* 0x00018a00ff0a7b82 */ /* 0x006e620000000a00 */
[----:B------:R-:W-:Y:S01]  /*a620*/  ULDC UR4, c[0x0][0x150] ;  /* 0x0000540000047ab9 */ /* 0x000fe20000000800 */
[----:B------:R-:W-:Y:S01]  /*a630*/  IMAD.MOV.U32 R8, RZ, RZ, R16 ;  /* 0x000000ffff087224 */ /* 0x000fe200078e0010 */
[----:B------:R-:W2:Y:S01]  /*a640*/  S2R R24, SR_CTAID.Y ;  /* 0x0000000000187919 */ /* 0x000ea20000002600 */
[----:B------:R-:W-:-:S04]  /*a650*/  IMAD.MOV.U32 R9, RZ, RZ, R17 ;  /* 0x000000ffff097224 */ /* 0x000fc800078e0011 */
[----:B------:R-:W2:Y:S08]  /*a660*/  LDC R21, c[0x0][0x144] ;  /* 0x00005100ff157b82 */ /* 0x000eb00000000800 */
[----:B------:R-:W2:Y:S08]  /*a670*/  LDC R0, c[0x0][0x630] ;  /* 0x00018c00ff007b82 */ /* 0x000eb00000000800 */
[----:B------:R-:W2:Y:S01]  /*a680*/  LDC.64 R14, c[0x0][0x620] ;  /* 0x00018800ff0e7b82 */ /* 0x000ea20000000a00 */
[----:B-1----:R-:W-:-:S04]  /*a690*/  ISETP.NE.U32.AND P0, PT, R10, RZ, PT ;  /* 0x000000ff0a00720c */ /* 0x002fc80003f05070 */
[----:B------:R-:W-:Y:S02]  /*a6a0*/  ISETP.NE.AND.EX P0, PT, R11, RZ, PT, P0 ;  /* 0x000000ff0b00720c */ /* 0x000fe40003f05300 */
[----:B0-----:R-:W-:-:S05]  /*a6b0*/  I2FP.F32.U32 R3, R12 ;  /* 0x0000000c00037245 */ /* 0x001fca0000201000 */
[----:B------:R-:W-:-:S04]  /*a6c0*/  FMUL R3, R3, UR4 ;  /* 0x0000000403037c20 */ /* 0x000fc80008400000 */
[----:B------:R0:W1:Y:S02]  /*a6d0*/  F2I.U32.TRUNC.NTZ R20, R3 ;  /* 0x0000000300147305 */ /* 0x000064000020f000 */
[----:B------:R-:W-:Y:S05]  /*a6e0*/  @!P0 BRA `(.L_x_282) ;  /* 0x0000000000288947 */ /* 0x000fea0003800000 */
[----:B0-----:R-:W0:Y:S02]  /*a6f0*/  LDC R3, c[0x0][0x634] ;  /* 0x00018d00ff037b82 */ /* 0x001e240000000800 */
        /* <DEDUP_REMOVED lines=9> */
.L_x_282:
[----:B------:R-:W3:Y:S01]  /*a790*/  LDC.64 R28, c[0x0][0x640] ;  /* 0x00019000ff1c7b82 */ /* 0x000ee20000000a00 */
[-CC-:B--2---:R-:W-:Y:S01]  /*a7a0*/  SHF.R.U64 R23, R8, R0.reuse, R9.reuse ;  /* 0x0000000008177219 */ /* 0x184fe20000001209 */
[----:B-1----:R-:W-:Y:S01]  /*a7b0*/  IMAD.MOV R20, RZ, RZ, -R20 ;  /* 0x000000ffff147224 */ /* 0x002fe200078e0a14 */
[----:B------:R-:W-:Y:S01]  /*a7c0*/  SHF.R.U32.HI R0, RZ, R0, R9 ;  /* 0x00000000ff007219 */ /* 0x000fe20000011609 */
[----:B------:R-:W-:Y:S01]  /*a7d0*/  ULDC UR4, c[0x0][0x154] ;  /* 0x0000550000047ab9 */ /* 0x000fe20000000800 */
[----:B0-----:R-:W-:Y:S01]  /*a7e0*/  IADD3 R3, P0, RZ, -R23, RZ ;  /* 0x80000017ff037210 */ /* 0x001fe20007f1e0ff */
[----:B------:R-:W-:Y:S02]  /*a7f0*/  IMAD R21, R21, R20, R12 ;  /* 0x0000001415157224 */ /* 0x000fe400078e020c */
[----:B------:R-:W0:Y:S01]  /*a800*/  LDC R6, c[0x0][0x618] ;  /* 0x00018600ff067b82 */ /* 0x000e220000000800 */
[----:B------:R-:W-:Y:S02]  /*a810*/  IMAD.MOV.U32 R7, RZ, RZ, 0x1 ;  /* 0x00000001ff077424 */ /* 0x000fe400078e00ff */
[----:B------:R-:W-:-:S04]  /*a820*/  IMAD.X R5, RZ, RZ, ~R0, P0 ;  /* 0x000000ffff057224 */ /* 0x000fc800000e0e00 */
[-C--:B------:R-:W-:Y:S01]  /*a830*/  IMAD R0, R5, R14.reuse, RZ ;  /* 0x0000000e05007224 */ /* 0x080fe200078e02ff */
[----:B------:R-:W1:Y:S01]  /*a840*/  LDC R8, c[0x0][0x608] ;  /* 0x00018200ff087b82 */ /* 0x000e620000000800 */
[----:B------:R-:W-:-:S04]  /*a850*/  IMAD.WIDE.U32 R4, R3, R14, R16 ;  /* 0x0000000e03047225 */ /* 0x000fc800078e0010 */
[----:B------:R-:W-:Y:S01]  /*a860*/  IMAD R3, R3, R15, R0 ;  /* 0x0000000f03037224 */ /* 0x000fe200078e0200 */
[----:B------:R-:W-:Y:S02]  /*a870*/  I2FP.F32.U32 R0, R24 ;  /* 0x0000001800007245 */ /* 0x000fe40000201000 */
[----:B------:R-:W2:Y:S01]  /*a880*/  LDC R26, c[0x0][0x658] ;  /* 0x00019600ff1a7b82 */ /* 0x000ea20000000800 */
[----:B------:R-:W-:Y:S01]  /*a890*/  IMAD.IADD R3, R5, 0x1, R3 ;  /* 0x0000000105037824 */ /* 0x000fe200078e0203 */
[----:B---3--:R-:W-:Y:S01]  /*a8a0*/  ISETP.NE.U32.AND P0, PT, R28, RZ, PT ;  /* 0x000000ff1c00720c */ /* 0x008fe20003f05070 */
[----:B------:R-:W-:Y:S01]  /*a8b0*/  FMUL R0, R0, UR4 ;  /* 0x0000000400007c20 */ /* 0x000fe20008400000 */
[----:B------:R-:W-:Y:S02]  /*a8c0*/  IMAD.MOV.U32 R5, RZ, RZ, -0x1 ;  /* 0xffffffffff057424 */ /* 0x000fe400078e00ff */
[----:B------:R-:W-:Y:S01]  /*a8d0*/  ISETP.NE.AND.EX P0, PT, R29, RZ, PT, P0 ;  /* 0x000000ff1d00720c */ /* 0x000fe20003f05300 */
[----:B------:R3:W2:Y:S01]  /*a8e0*/  F2I.U32.TRUNC.NTZ R13, R0 ;  /* 0x00000000000d7305 */ /* 0x0006a2000020f000 */
[----:B------:R-:W3:Y:S01]  /*a8f0*/  LDC R15, c[0x0][0x148] ;  /* 0x00005200ff0f7b82 */ /* 0x000ee20000000800 */
[----:B0-----:R-:W-:-:S02]  /*a900*/  SHF.R.U64 R12, R4, R6, R3 ;  /* 0x00000006040c7219 */ /* 0x001fc40000001203 */
[----:B------:R-:W-:-:S05]  /*a910*/  SHF.R.U32.HI R3, RZ, R6, R3 ;  /* 0x00000006ff037219 */ /* 0x000fca0000011603 */
[----:B------:R-:W0:Y:S01]  /*a920*/  LDC R20, c[0x0][0x600] ;  /* 0x00018000ff147b82 */ /* 0x000e220000000800 */
[-CC-:B-1----:R-:W-:Y:S02]  /*a930*/  SHF.R.U64 R10, R12, R8.reuse, R3.reuse ;  /* 0x000000080c0a7219 */ /* 0x182fe40000001203 */
[----:B------:R-:W-:-:S05]  /*a940*/  SHF.R.U32.HI R3, RZ, R8, R3 ;  /* 0x00000008ff037219 */ /* 0x000fca0000011603 */
[----:B------:R-:W1:Y:S01]  /*a950*/  LDC R27, c[0x0][0x648] ;  /* 0x00019200ff1b7b82 */ /* 0x000e620000000800 */
[-C--:B--2---:R-:W-:Y:S02]  /*a960*/  SHF.L.U32 R4, R5, R26.reuse, RZ ;  /* 0x0000001a05047219 */ /* 0x084fe400000006ff */
[--C-:B------:R-:W-:Y:S02]  /*a970*/  SHF.R.U64 R14, R10, R26, R3.reuse ;  /* 0x0000001a0a0e7219 */ /* 0x100fe40000001203 */
[----:B------:R-:W-:Y:S02]  /*a980*/  LOP3.LUT R25, RZ, R4, RZ, 0x33, !PT ;  /* 0x00000004ff197212 */ /* 0x000fe400078e33ff */
[-C--:B------:R-:W-:Y:S01]  /*a990*/  SHF.R.U32.HI R5, RZ, R26.reuse, R3 ;  /* 0x0000001aff057219 */ /* 0x080fe20000011603 */
[----:B------:R-:W2:Y:S01]  /*a9a0*/  LDC R30, c[0x0][0x638] ;  /* 0x00018e00ff1e7b82 */ /* 0x000ea20000000800 */
[----:B------:R-:W-:Y:S02]  /*a9b0*/  SHF.L.U32 R152, R7, R26, RZ ;  /* 0x0000001a07987219 */ /* 0x000fe400000006ff */
[----:B------:R-:W-:-:S05]  /*a9c0*/  MOV R4, R14 ;  /* 0x0000000e00047202 */ /* 0x000fca0000000f00 */
[----:B------:R-:W0:Y:S01]  /*a9d0*/  LDC R31, c[0x0][0x610] ;  /* 0x00018400ff1f7b82 */ /* 0x000e220000000800 */
[----:B------:R-:W-:Y:S05]  /*a9e0*/  @!P0 BRA `(.L_x_283) ;  /* 0x0000000000288947 */ /* 0x000fea0003800000 */
[----:B------:R-:W4:Y:S02]  /*a9f0*/  LDC R3, c[0x0][0x64c] ;  /* 0x00019300ff037b82 */ /* 0x000f240000000800 */
[----:B----4-:R-:W-:-:S05]  /*aa00*/  IADD3 R3, P0, R14, R3, RZ ;  /* 0x000000030e037210 */ /* 0x010fca0007f1e0ff */
[----:B------:R-:W-:-:S04]  /*aa10*/  IMAD.X R11, RZ, RZ, R5, P0 ;  /* 0x000000ffff0b7224 */ /* 0x000fc800000e0605 */
[----:B------:R-:W-:-:S04]  /*aa20*/  IMAD.WIDE.U32 R4, R11, R28, RZ ;  /* 0x0000001c0b047225 */ /* 0x000fc800078e00ff */
[----:B------:R-:W-:-:S04]  /*aa30*/  IMAD.WIDE.U32 R6, P0, R3, R29, R4 ;  /* 0x0000001d03067225 */ /* 0x000fc80007800004 */
[----:B------:R-:W-:-:S04]  /*aa40*/  IMAD.WIDE.U32 R4, R3, R28, RZ ;  /* 0x0000001c03047225 */ /* 0x000fc800078e00ff */
[----:B------:R-:W-:Y:S01]  /*aa50*/  IMAD.X R9, RZ, RZ, RZ, P0 ;  /* 0x000000ffff097224 */ /* 0x000fe200000e06ff */
[----:B------:R-:W-:Y:S01]  /*aa60*/  IADD3 RZ, P0, R5, R6, RZ ;  /* 0x0000000605ff7210 */ /* 0x000fe20007f1e0ff */
[----:B------:R-:W-:-:S04]  /*aa70*/  IMAD.MOV.U32 R8, RZ, RZ, R7 ;  /* 0x000000ffff087224 */ /* 0x000fc800078e0007 */
[----:B------:R-:W-:-:S08]  /*aa80*/  IMAD.WIDE.U32.X R4, R11, R29, R8, P0 ;  /* 0x0000001d0b047225 */ /* 0x000fd000000e0408 */
.L_x_283:
[----:B------:R-:W-:Y:S01]  /*aa90*/  ISETP.NE.AND P0, PT, R2, 0x1, PT ;  /* 0x000000010200780c */ /* 0x000fe20003f05270 */
[----:B0-----:R-:W-:Y:S01]  /*aaa0*/  VIADD R7, R20, 0xffffffff ;  /* 0xffffffff14077836 */ /* 0x001fe20000000000 */
[----:B-1-3--:R-:W-:Y:S01]  /*aab0*/  SHF.R.U64 R0, R4, R27, R5 ;  /* 0x0000001b04007219 */ /* 0x00afe20000001205 */
[----:B------:R-:W-:Y:S01]  /*aac0*/  IMAD.MOV R13, RZ, RZ, -R13 ;  /* 0x000000ffff0d7224 */ /* 0x000fe200078e0a0d */
[----:B------:R-:W-:Y:S02]  /*aad0*/  LOP3.LUT R5, R10, R25, RZ, 0xc0, !PT ;  /* 0x000000190a057212 */ /* 0x000fe400078ec0ff */
[----:B------:R-:W-:Y:S01]  /*aae0*/  MOV R4, 0x1 ;  /* 0x0000000100047802 */ /* 0x000fe20000000f00 */
[----:B------:R-:W-:Y:S02]  /*aaf0*/  IMAD.MOV R3, RZ, RZ, -R0 ;  /* 0x000000ffff037224 */ /* 0x000fe400078e0a00 */
[----:B------:R-:W-:Y:S01]  /*ab00*/  IMAD R152, R152, R0, R5 ;  /* 0x0000000098987224 */ /* 0x000fe200078e0205 */
[----:B------:R-:W-:Y:S01]  /*ab10*/  LOP3.LUT R5, R12, R7, RZ, 0xc0, !PT ;  /* 0x000000070c057212 */ /* 0x000fe200078ec0ff */
[----:B--2---:R-:W-:-:S02]  /*ab20*/  IMAD R0, R3, R30, R14 ;  /* 0x0000001e03007224 */ /* 0x004fc400078e020e */
[----:B------:R-:W-:Y:S02]  /*ab30*/  @P0 IMAD R21, R15, R13, R24 ;  /* 0x0000000d0f150224 */ /* 0x000fe400078e0218 */
[----:B------:R-:W-:Y:S01]  /*ab40*/  IMAD R3, R0, R20, R5 ;  /* 0x0000001400037224 */ /* 0x000fe200078e0205 */
[----:B------:R-:W-:Y:S01]  /*ab50*/  PRMT R0, R4, 0x7610, R0 ;  /* 0x0000761004007816 */ /* 0x000fe20000000000 */
[----:B------:R-:W-:-:S05]  /*ab60*/  IMAD R152, R152, R31, R21 ;  /* 0x0000001f98987224 */ /* 0x000fca00078e0215 */
[----:B------:R-:W-:Y:S02]  /*ab70*/  SEL R153, R3, R152, !P0 ;  /* 0x0000009803997207 */ /* 0x000fe40004000000 */
[----:B------:R-:W-:-:S07]  /*ab80*/  SEL R152, R152, R3, !P0 ;  /* 0x0000000398987207 */ /* 0x000fce0004000000 */
.L_x_281:
[----:B------:R-:W-:-:S13]  /*ab90*/  LOP3.LUT P0, RZ, R0, 0xff, RZ, 0xc0, !PT ;  /* 0x000000ff00ff7812 */ /* 0x000fda000780c0ff */
[----:B------:R-:W-:Y:S05]  /*aba0*/  @P0 BRA `(.L_x_284) ;  /* 0xffffff6000e00947 */ /* 0x000fea000383ffff */
[----:B------:R-:W-:Y:S05]  /*abb0*/  EXIT ;  /* 0x000000000000794d */ /* 0x000fea0003800000 */
.L_x_3:
[----:B0-----:R-:W-:Y:S01]  /*abc0*/  ULDC.64 UR4, c[0x0][0x650] ;  /* 0x0001940000047ab9 */ /* 0x001fe20000000a00 */
        /* <DEDUP_REMOVED lines=25> */
.L_x_286:
[--C-:B------:R-:W-:Y:S01]  /*ad60*/  SHF.R.U64 R12, R10, R14, R11.reuse ;  /* 0x0000000e0a0c7219 */ /* 0x100fe2000000120b */
[----:B------:R-:W0:Y:S01]  /*ad70*/  LDC R22, c[0x0][0x618] ;  /* 0x00018600ff167b82 */ /* 0x000e220000000800 */
[----:B------:R-:W-:Y:S01]  /*ad80*/  I2FP.F32.U32 R6, R4 ;  /* 0x0000000400067245 */ /* 0x000fe20000201000 */
[----:B------:R-:W-:Y:S01]  /*ad90*/  ULDC UR4, c[0x0][0x150] ;  /* 0x0000540000047ab9 */ /* 0x000fe20000000800 */
[----:B------:R-:W-:Y:S02]  /*ada0*/  SHF.R.U32.HI R5, RZ, R14, R11 ;  /* 0x0000000eff057219 */ /* 0x000fe4000001160b */
[----:B------:R-:W-:Y:S01]  /*adb0*/  IADD3 R9, P0, RZ, -R12, RZ ;  /* 0x8000000cff097210 */ /* 0x000fe20007f1e0ff */
[----:B------:R-:W-:Y:S01]  /*adc0*/  FMUL R11, R6, UR4 ;  /* 0x00000004060b7c20 */ /* 0x000fe20008400000 */
[----:B------:R-:W-:Y:S01]  /*add0*/  ULDC UR4, c[0x0][0x154] ;  /* 0x0000550000047ab9 */ /* 0x000fe20000000800 */
[----:B------:R-:W1:Y:S02]  /*ade0*/  LDC.64 R24, c[0x0][0x640] ;  /* 0x00019000ff187b82 */ /* 0x000e640000000a00 */
[----:B------:R-:W-:-:S02]  /*adf0*/  IMAD.X R5, RZ, RZ, ~R5, P0 ;  /* 0x000000ffff057224 */ /* 0x000fc400000e0e05 */
[----:B------:R-:W2:Y:S01]  /*ae00*/  F2I.U32.TRUNC.NTZ R11, R11 ;  /* 0x0000000b000b7305 */ /* 0x000ea2000020f000 */
[----:B------:R-:W-:-:S03]  /*ae10*/  IMAD.WIDE.U32 R6, R9, R20, R16 ;  /* 0x0000001409067225 */ /* 0x000fc600078e0010 */
[----:B------:R-:W3:Y:S01]  /*ae20*/  LDC R13, c[0x0][0x144] ;  /* 0x00005100ff0d7b82 */ /* 0x000ee20000000800 */
[----:B------:R-:W-:-:S04]  /*ae30*/  IMAD R8, R5, R20, RZ ;  /* 0x0000001405087224 */ /* 0x000fc800078e02ff */
[----:B------:R-:W-:Y:S02]  /*ae40*/  IMAD R5, R9, R21, R8 ;  /* 0x0000001509057224 */ /* 0x000fe400078e0208 */
[----:B------:R-:W-:Y:S01]  /*ae50*/  IMAD.MOV.U32 R8, RZ, RZ, -0x1 ;  /* 0xffffffffff087424 */ /* 0x000fe200078e00ff */
[----:B------:R-:W4:Y:S01]  /*ae60*/  LDC R14, c[0x0][0x608] ;  /* 0x00018200ff0e7b82 */ /* 0x000f220000000800 */
[----:B------:R-:W-:Y:S01]  /*ae70*/  IMAD.IADD R5, R7, 0x1, R5 ;  /* 0x0000000107057824 */ /* 0x000fe200078e0205 */
[----:B------:R-:W-:-:S04]  /*ae80*/  I2FP.F32.U32 R7, R3 ;  /* 0x0000000300077245 */ /* 0x000fc80000201000 */
[-C--:B0-----:R-:W-:Y:S01]  /*ae90*/  SHF.R.U64 R10, R6, R22.reuse, R5 ;  /* 0x00000016060a7219 */ /* 0x081fe20000001205 */
[----:B--2---:R-:W-:Y:S01]  /*aea0*/  IMAD.MOV R6, RZ, RZ, -R11 ;  /* 0x000000ffff067224 */ /* 0x004fe200078e0a0b */
[----:B------:R-:W0:Y:S01]  /*aeb0*/  LDC R9, c[0x0][0x658] ;  /* 0x00019600ff097b82 */ /* 0x000e220000000800 */
[----:B-1----:R-:W-:Y:S01]  /*aec0*/  ISETP.NE.U32.AND P0, PT, R24, RZ, PT ;  /* 0x000000ff1800720c */ /* 0x002fe20003f05070 */
[----:B------:R-:W-:Y:S01]  /*aed0*/  FMUL R7, R7, UR4 ;  /* 0x0000000407077c20 */ /* 0x000fe20008400000 */
[----:B------:R-:W-:Y:S02]  /*aee0*/  SHF.R.U32.HI R5, RZ, R22, R5 ;  /* 0x00000016ff057219 */ /* 0x000fe40000011605 */
[----:B------:R-:W-:-:S03]  /*aef0*/  ISETP.NE.AND.EX P0, PT, R25, RZ, PT, P0 ;  /* 0x000000ff1900720c */ /* 0x000fc60003f05300 */
[----:B------:R-:W1:Y:S01]  /*af00*/  LDC R20, c[0x0][0x148] ;  /* 0x00005200ff147b82 */ /* 0x000e620000000800 */
[----:B---3--:R-:W-:Y:S02]  /*af10*/  IMAD R23, R13, R6, R4 ;  /* 0x000000060d177224 */ /* 0x008fe400078e0204 */
[----:B------:R-:W-:-:S05]  /*af20*/  IMAD.MOV.U32 R6, RZ, RZ, 0x1 ;  /* 0x00000001ff067424 */ /* 0x000fca00078e00ff */
[----:B------:R-:W2:Y:S01]  /*af30*/  LDC R21, c[0x0][0x600] ;  /* 0x00018000ff157b82 */ /* 0x000ea20000000800 */
[-CC-:B----4-:R-:W-:Y:S02]  /*af40*/  SHF.R.U64 R13, R10, R14.reuse, R5.reuse ;  /* 0x0000000e0a0d7219 */ /* 0x190fe40000001205 */
[----:B------:R-:W-:Y:S02]  /*af50*/  SHF.R.U32.HI R4, RZ, R14, R5 ;  /* 0x0000000eff047219 */ /* 0x000fe40000011605 */
[----:B------:R3:W4:Y:S03]  /*af60*/  F2I.U32.TRUNC.NTZ R14, R7 ;  /* 0x00000007000e7305 */ /* 0x000726000020f000 */
[----:B------:R-:W1:Y:S01]  /*af70*/  LDC R26, c[0x0][0x648] ;  /* 0x00019200ff1a7b82 */ /* 0x000e620000000800 */
[-C--:B0-----:R-:W-:Y:S02]  /*af80*/  SHF.L.U32 R8, R8, R9.reuse, RZ ;  /* 0x0000000908087219 */ /* 0x081fe400000006ff */
[----:B------:R-:W-:-:S02]  /*af90*/  SHF.R.U64 R15, R13, R9, R4 ;  /* 0x000000090d0f7219 */ /* 0x000fc40000001204 */
[-C--:B------:R-:W-:Y:S02]  /*afa0*/  SHF.R.U32.HI R5, RZ, R9.reuse, R4 ;  /* 0x00000009ff057219 */ /* 0x080fe40000011604 */
[----:B------:R-:W-:Y:S01]  /*afb0*/  SHF.L.U32 R22, R6, R9, RZ ;  /* 0x0000000906167219 */ /* 0x000fe200000006ff */
[----:B------:R-:W0:Y:S01]  /*afc0*/  LDC R27, c[0x0][0x638] ;  /* 0x00018e00ff1b7b82 */ /* 0x000e220000000800 */
[----:B------:R-:W-:Y:S02]  /*afd0*/  LOP3.LUT R28, RZ, R8, RZ, 0x33, !PT ;  /* 0x00000008ff1c7212 */ /* 0x000fe400078e33ff */
[----:B------:R-:W-:-:S05]  /*afe0*/  MOV R4, R15 ;  /* 0x0000000f00047202 */ /* 0x000fca0000000f00 */
[----:B------:R-:W0:Y:S01]  /*aff0*/  LDC R29, c[0x0][0x610] ;  /* 0x00018400ff1d7b82 */ /* 0x000e220000000800 */
[----:B---34-:R-:W-:Y:S05]  /*b000*/  @!P0 BRA `(.L_x_287) ;  /* 0x0000000000288947 */ /* 0x018fea0003800000 */
[----:B------:R-:W3:Y:S02]  /*b010*/  LDC R4, c[0x0][0x64c] ;  /* 0x00019300ff047b82 */ /* 0x000ee40000000800 */
[----:B---3--:R-:W-:-:S05]  /*b020*/  IADD3 R9, P0, R15, R4, RZ ;  /* 0x000000040f097210 */ /* 0x008fca0007f1e0ff */
        /* <DEDUP_REMOVED lines=8> */
.L_x_287:
[----:B------:R-:W-:Y:S01]  /*b0b0*/  ISETP.NE.AND P0, PT, R2, 0x1, PT ;  /* 0x000000010200780c */ /* 0x000fe20003f05270 */
[----:B--2---:R-:W-:Y:S01]  /*b0c0*/  VIADD R7, R21, 0xffffffff ;  /* 0xffffffff15077836 */ /* 0x004fe20000000000 */
[----:B-1----:R-:W-:Y:S01]  /*b0d0*/  SHF.R.U64 R5, R4, R26, R5 ;  /* 0x0000001a04057219 */ /* 0x002fe20000001205 */
[----:B------:R-:W-:Y:S01]  /*b0e0*/  IMAD.MOV R14, RZ, RZ, -R14 ;  /* 0x000000ffff0e7224 */ /* 0x000fe200078e0a0e */
[----:B------:R-:W-:Y:S01]  /*b0f0*/  LOP3.LUT R4, R13, R28, RZ, 0xc0, !PT ;  /* 0x0000001c0d047212 */ /* 0x000fe200078ec0ff */
[----:B------:R-:W-:Y:S01]  /*b100*/  IMAD.MOV.U32 R8, RZ, RZ, R12 ;  /* 0x000000ffff087224 */ /* 0x000fe200078e000c */
[----:B------:R-:W-:Y:S01]  /*b110*/  LOP3.LUT R10, R10, R7, RZ, 0xc0, !PT ;  /* 0x000000070a0a7212 */ /* 0x000fe200078ec0ff */
[----:B------:R-:W-:Y:S02]  /*b120*/  IMAD.MOV R6, RZ, RZ, -R5 ;  /* 0x000000ffff067224 */ /* 0x000fe400078e0a05 */
[----:B------:R-:W-:-:S04]  /*b130*/  IMAD R4, R22, R5, R4 ;  /* 0x0000000516047224 */ /* 0x000fc800078e0204 */
[----:B------:R-:W-:Y:S02]  /*b140*/  @P0 IMAD R23, R20, R14, R3 ;  /* 0x0000000e14170224 */ /* 0x000fe400078e0203 */
[----:B0-----:R-:W-:Y:S01]  /*b150*/  IMAD R3, R6, R27, R15 ;  /* 0x0000001b06037224 */ /* 0x001fe200078e020f */
[----:B------:R-:W-:Y:S01]  /*b160*/  MOV R6, 0x1 ;  /* 0x0000000100067802 */ /* 0x000fe20000000f00 */
[----:B------:R-:W-:Y:S02]  /*b170*/  IMAD R7, R4, R29, R23 ;  /* 0x0000001d04077224 */ /* 0x000fe400078e0217 */
[----:B------:R-:W-:-:S05]  /*b180*/  IMAD R4, R3, R21, R10 ;  /* 0x0000001503047224 */ /* 0x000fca00078e020a */
[----:B------:R-:W-:Y:S02]  /*b190*/  SEL R9, R4, R7, !P0 ;  /* 0x0000000704097207 */ /* 0x000fe40004000000 */
[----:B------:R-:W-:-:S07]  /*b1a0*/  SEL R7, R7, R4, !P0 ;  /* 0x0000000407077207 */ /* 0x000fce0004000000 */
.L_x_285:
[----:B------:R-:W-:-:S08]  /*b1b0*/  NOP ;  /* 0x0000000000007918 */ /* 0x000fd00000000000 */
[----:B------:R-:W0:-:S00]  /*b1c0*/  USETMAXREG.DEALLOC.CTAPOOL 0x28 ;  /* 0x00000028000079c8 */ /* 0x000e0000080e0500 */
[----:B0-----:R-:W-:-:S13]  /*b1d0*/  ISETP.NE.AND P0, PT, R0, RZ, PT ;  /* 0x000000ff0000720c */ /* 0x001fda0003f05270 */
[----:B------:R-:W-:Y:S05]  /*b1e0*/  @P0 EXIT ;  /* 0x000000000000094d */ /* 0x000fea0003800000 */
[----:B------:R-:W-:Y:S01]  /*b1f0*/  LOP3.LUT P0, RZ, R6, 0xff, RZ, 0xc0, !PT ;  /* 0x000000ff06ff7812 */ /* 0x000fe2000780c0ff */
[----:B------:R-:W-:Y:S02]  /*b200*/  IMAD.MOV.U32 R3, RZ, RZ, 0x1 ;  /* 0x00000001ff037424 */ /* 0x000fe400078e00ff */
[----:B------:R-:W-:-:S10]  /*b210*/  IMAD.MOV.U32 R0, RZ, RZ, RZ ;  /* 0x000000ffff007224 */ /* 0x000fd400078e00ff */
[----:B------:R-:W-:Y:S05]  /*b220*/  @!P0 BRA `(.L_x_288) ;  /* 0x0000000c00988947 */ /* 0x000fea0003800000 */
[----:B------:R-:W0:Y:S01]  /*b230*/  LDC R0, c[0x0][0x28c] ;  /* 0x0000a300ff007b82 */ /* 0x000e220000000800 */
[----:B------:R-:W-:Y:S01]  /*b240*/  ULDC UR5, c[0x0][0x658] ;  /* 0x0001960000057ab9 */ /* 0x000fe20000000800 */
[----:B------:R-:W-:Y:S01]  /*b250*/  UMOV UR7, 0xffffffff ;  /* 0xffffffff00077882 */ /* 0x000fe20000000000 */
[----:B------:R-:W-:Y:S01]  /*b260*/  ULDC UR6, c[0x0][0xc] ;  /* 0x0000030000067ab9 */ /* 0x000fe20000000800 */
[----:B------:R-:W-:Y:S01]  /*b270*/  USHF.L.U32 UR9, UR7, UR5, URZ ;  /* 0x0000000507097299 */ /* 0x000fe2000800063f */
[C---:B------:R-:W-:Y:S01]  /*b280*/  LOP3.LUT P2, RZ, R18.reuse, 0x7f, RZ, 0xc0, !PT ;  /* 0x0000007f12ff7812 */ /* 0x040fe2000784c0ff */
[----:B------:R-:W-:Y:S01]  /*b290*/  UMOV UR8, 0x1 ;  /* 0x0000000100087882 */ /* 0x000fe20000000000 */
[----:B------:R-:W-:Y:S01]  /*b2a0*/  ULDC UR7, c[0x0][0x10] ;  /* 0x0000040000077ab9 */ /* 0x000fe20000000800 */
[----:B------:R-:W-:Y:S01]  /*b2b0*/  LOP3.LUT P0, RZ, R18, 0x1f, RZ, 0xc0, !PT ;  /* 0x0000001f12ff7812 */ /* 0x000fe2000780c0ff */
[----:B------:R-:W-:Y:S01]  /*b2c0*/  UIMAD.WIDE.U32 UR6, UR6, UR7, URZ ;  /* 0x00000007060672a5 */ /* 0x000fe2000f8e003f */
[----:B------:R-:W-:Y:S01]  /*b2d0*/  BSSY B0, `(.L_x_288) ;  /* 0x00000db000007945 */ /* 0x000fe20003800000 */
[----:B------:R-:W-:Y:S01]  /*b2e0*/  USHF.L.U32 UR5, UR8, UR5, URZ ;  /* 0x0000000508057299 */ /* 0x000fe2000800063f */
[----:B------:R-:W-:Y:S01]  /*b2f0*/  IMAD.MOV.U32 R11, RZ, RZ, 0x1 ;  /* 0x00000001ff0b7424 */ /* 0x000fe200078e00ff */
[----:B------:R-:W-:Y:S01]  /*b300*/  LOP3.LUT R18, R19, 0x2, RZ, 0xfc, !PT ;  /* 0x0000000213127812 */ /* 0x000fe200078efcff */
[----:B------:R-:W-:Y:S01]  /*b310*/  ULDC UR8, c[0x0][0x14] ;  /* 0x0000050000087ab9 */ /* 0x000fe20000000800 */
[----:B------:R-:W-:Y:S01]  /*b320*/  PLOP3.LUT P0, PT, P0, P2, PT, 0x8a, 0x0 ;  /* 0x000000000000781c */ /* 0x000fe20000705172 */
[----:B------:R-:W-:-:S02]  /*b330*/  UIMAD.WIDE.U32 UR28, UR6, UR8, URZ ;  /* 0x00000008061c72a5 */ /* 0x000fc4000f8e003f */
[----:B------:R-:W-:Y:S01]  /*b340*/  UIMAD UR18, UR7, UR8, URZ ;  /* 0x00000008071272a4 */ /* 0x000fe2000f8e023f */
[----:B------:R-:W-:Y:S01]  /*b350*/  ULDC UR4, c[0x0][0x600] ;  /* 0x0001800000047ab9 */ /* 0x000fe20000000800 */
[----:B------:R-:W-:Y:S02]  /*b360*/  ULOP3.LUT UR22, URZ, UR9, URZ, 0x33, !UPT ;  /* 0x000000093f167292 */ /* 0x000fe4000f8e333f */
[----:B------:R-:W-:Y:S01]  /*b370*/  UIADD3 UR4, UR4, -0x1, URZ ;  /* 0xffffffff04047890 */ /* 0x000fe2000fffe03f */
[----:B0-----:R-:W-:Y:S01]  /*b380*/  VIADD R0, R0, 0x3f ;  /* 0x0000003f00007836 */ /* 0x001fe20000000000 */
[----:B------:R-:W-:Y:S01]  /*b390*/  UIADD3 UR18, UR29, UR18, URZ ;  /* 0x000000121d127290 */ /* 0x000fe2000fffe03f */
[----:B------:R-:W-:-:S03]  /*b3a0*/  ULDC.64 UR32, c[0x0][0x198] ;  /* 0x0000660000207ab9 */ /* 0x000fc60000000a00 */
[----:B------:R-:W-:-:S04]  /*b3b0*/  SHF.R.S32.HI R3, RZ, 0x1f, R0 ;  /* 0x0000001fff037819 */ /* 0x000fc80000011400 */
[----:B------:R-:W-:Y:S02]  /*b3c0*/  LEA.HI R3, R3, R0, RZ, 0x6 ;  /* 0x0000000003037211 */ /* 0x000fe400078f30ff */
[----:B------:R-:W-:Y:S02]  /*b3d0*/  MOV R0, RZ ;  /* 0x000000ff00007202 */ /* 0x000fe40000000f00 */
[----:B------:R-:W-:Y:S01]  /*b3e0*/  SHF.R.S32.HI R13, RZ, 0x6, R3 ;  /* 0x00000006ff0d7819 */ /* 0x000fe20000011403 */
[----:B------:R-:W-:-:S04]  /*b3f0*/  IMAD.MOV.U32 R3, RZ, RZ, 0x1 ;  /* 0x00000001ff037424 */ /* 0x000fc800078e00ff */
[----:B------:R-:W-:-:S07]  /*b400*/  VIADD R10, R13, 0x1 ;  /* 0x000000010d0a7836 */ /* 0x000fce0000000000 */
.L_x_300:
[----:B------:R-:W-:-:S03]  /*b410*/  UMOV UR6, 0xffffffff ;  /* 0xffffffff00067882 */ /* 0x000fc60000000000 */
[----:B------:R-:W-:Y:S05]  /*b420*/  BRA.DIV UR6, `(.L_x_289) ;  /* 0x0000001206047947 */ /* 0x000fea000b800000 */
[----:B------:R-:W-:-:S13]  /*b430*/  ELECT P6, URZ, PT ;  /* 0x00000000003f782f */ /* 0x000fda00038c0000 */
.L_x_311:
[----:B------:R-:W-:Y:S04]  /*b440*/  BSSY B1, `(.L_x_290) ;  /* 0x0000051000017945 */ /* 0x000fe80003800000 */
[----:B------:R-:W-:Y:S05]  /*b450*/  @!P6 BRA `(.L_x_291) ;  /* 0x00000004003ce947 */ /* 0x000fea0003800000 */
[----:B------:R-:W0:Y:S02]  /*b460*/  LDC R4, c[0x0][0x28c] ;  /* 0x0000a300ff047b82 */ /* 0x000e240000000800 */
[----:B0-----:R-:W-:-:S13]  /*b470*/  ISETP.GE.AND P1, PT, R4, 0x1, PT ;  /* 0x000000010400780c */ /* 0x001fda0003f26270 */
[----:B------:R-:W-:Y:S05]  /*b480*/  @!P1 BRA `(.L_x_291) ;  /* 0x0000000400309947 */ /* 0x000fea0003800000 */
[----:B------:R-:W-:Y:S01]  /*b490*/  IMAD.SHL.U32 R14, R7, 0x100, RZ ;  /* 0x00000100070e7824 */ /* 0x000fe200078e00ff */
[----:B------:R-:W-:Y:S01]  /*b4a0*/  MOV R6, R0 ;  /* 0x0000000000067202 */ /* 0x000fe20000000f00 */
[----:B------:R-:W-:Y:S02]  /*b4b0*/  IMAD.SHL.U32 R15, R9, 0x80, RZ ;  /* 0x00000080090f7824 */ /* 0x000fe400078e00ff */
[----:B------:R-:W-:Y:S02]  /*b4c0*/  IMAD.MOV.U32 R20, RZ, RZ, RZ ;  /* 0x000000ffff147224 */ /* 0x000fe400078e00ff */
[----:B------:R-:W-:Y:S02]  /*b4d0*/  IMAD.MOV.U32 R4, RZ, RZ, R10 ;  /* 0x000000ffff047224 */ /* 0x000fe400078e000a */
[----:B------:R-:W-:Y:S02]  /*b4e0*/  IMAD.MOV.U32 R5, RZ, RZ, R3 ;  /* 0x000000ffff057224 */ /* 0x000fe400078e0003 */
[----:B------:R-:W-:-:S02]  /*b4f0*/  VIADD R22, R14, 0x40 ;  /* 0x000000400e167836 */ /* 0x000fc40000000000 */
[C---:B------:R-:W-:Y:S02]  /*b500*/  VIADD R23, R14.reuse, 0x80 ;  /* 0x000000800e177836 */ /* 0x040fe40000000000 */
[----:B------:R-:W-:Y:S02]  /*b510*/  VIADD R24, R14, 0xc0 ;  /* 0x000000c00e187836 */ /* 0x000fe40000000000 */
[----:B------:R-:W-:-:S07]  /*b520*/  VIADD R25, R15, 0x40 ;  /* 0x000000400f197836 */ /* 0x000fce0000000000 */
.L_x_295:
[----:B------:R-:W0:Y:S01]  /*b530*/  S2R R12, SR_CgaCtaId ;  /* 0x00000000000c7919 */ /* 0x000e220000008800 */
[----:B------:R-:W-:Y:S01]  /*b540*/  MOV R7, 0x400 ;  /* 0x0000040000077802 */ /* 0x000fe20000000f00 */
[----:B------:R-:W1:Y:S03]  /*b550*/  @!P2 LDC R9, c[0x0][0x500] ;  /* 0x00014000ff09ab82 */ /* 0x000e660000000800 */
[----:B0-----:R-:W-:Y:S02]  /*b560*/  LEA R21, R12, R7, 0x18 ;  /* 0x000000070c157211 */ /* 0x001fe400078ec0ff */
[----:B------:R-:W-:-:S03]  /*b570*/  SHF.L.U32 R7, R5, 0x1f, RZ ;  /* 0x0000001f05077819 */ /* 0x000fc600000006ff */
[----:B------:R-:W-:-:S04]  /*b580*/  IMAD R12, R6, 0x8, R21 ;  /* 0x00000008060c7824 */ /* 0x000fc800078e0215 */
[----:B------:R-:W0:Y:S02]  /*b590*/  SYNCS.PHASECHK.TRANS64.TRYWAIT P1, [R12+URZ+0x20], R7 ;  /* 0x000020070c0075a7 */ /* 0x000e24000802017f */
[----:B01----:R-:W-:Y:S05]  /*b5a0*/  @!P1 BRA `(.L_x_292) ;  /* 0x0000000c00c49947 */ /* 0x003fea0003800000 */
.L_x_312:
[----:B0-----:R-:W-:Y:S01]  /*b5b0*/  PRMT R7, R18, 0x9910, RZ ;  /* 0x0000991012077816 */ /* 0x001fe200000000ff */
[----:B------:R0:W-:Y:S03]  /*b5c0*/  @!P2 SYNCS.ARRIVE.TRANS64 RZ, [R12+URZ], R9 ;  /* 0x000000090cffa9a7 */ /* 0x0001e6000800003f */
[----:B------:R-:W-:-:S13]  /*b5d0*/  ISETP.NE.AND P1, PT, R7, 0x2, PT ;  /* 0x000000020700780c */ /* 0x000fda0003f25270 */
[----:B0-----:R-:W-:Y:S05]  /*b5e0*/  @P1 BRA `(.L_x_293) ;  /* 0x0000000000041947 */ /* 0x001fea0003800000 */
[----:B------:R-:W-:Y:S01]  /*b5f0*/  BPT.TRAP 0x1 ;  /* 0x000000040000795c */ /* 0x000fe20000300000 */
.L_x_293:
[----:B------:R-:W-:Y:S05]  /*b600*/  @P0 BRA `(.L_x_294) ;  /* 0x0000000000040947 */ /* 0x000fea0003800000 */
[----:B------:R-:W-:Y:S01]  /*b610*/  BPT.TRAP 0x1 ;  /* 0x000000040000795c */ /* 0x000fe20000300000 */
.L_x_294:
[----:B------:R-:W-:Y:S01]  /*b620*/  R2UR UR23, R21 ;  /* 0x00000000151772ca */ /* 0x000fe200000e0000 */
[----:B------:R-:W-:Y:S01]  /*b630*/  IMAD R21, R6, 0x8000, R21 ;  /* 0x0000800006157824 */ /* 0x000fe200078e0215 */
[----:B------:R-:W-:Y:S01]  /*b640*/  R2UR UR9, R12 ;  /* 0x000000000c0972ca */ /* 0x000fe200000e0000 */
[----:B------:R-:W-:Y:S01]  /*b650*/  UIADD3 UR6, UP0, UR32, 0xf0, URZ ;  /* 0x000000f020067890 */ /* 0x000fe2000ff1e03f */
[----:B------:R-:W-:Y:S01]  /*b660*/  R2UR UR10, R14 ;  /* 0x000000000e0a72ca */ /* 0x000fe200000e0000 */
[----:B------:R-:W-:Y:S01]  /*b670*/  UMOV UR16, 0x0 ;  /* 0x0000000000107882 */ /* 0x000fe20000000000 */
[----:B------:R-:W-:Y:S01]  /*b680*/  R2UR UR13, R21 ;  /* 0x00000000150d72ca */ /* 0x000fe200000e0000 */
[----:B------:R-:W-:Y:S01]  /*b690*/  UIADD3.X UR7, URZ, UR33, URZ, UP0, !UPT ;  /* 0x000000213f077290 */ /* 0x000fe200087fe43f */
[----:B------:R-:W-:Y:S01]  /*b6a0*/  R2UR UR11, R20 ;  /* 0x00000000140b72ca */ /* 0x000fe200000e0000 */
[----:B------:R-:W-:Y:S01]  /*b6b0*/  UMOV UR17, 0x10000000 ;  /* 0x1000000000117882 */ /* 0x000fe20000000000 */
[----:B------:R-:W-:Y:S01]  /*b6c0*/  R2UR UR12, R8 ;  /* 0x00000000080c72ca */ /* 0x000fe200000e0000 */
[----:B------:R-:W-:Y:S01]  /*b6d0*/  VIADD R4, R4, 0xffffffff ;  /* 0xffffffff04047836 */ /* 0x000fe20000000000 */
[----:B------:R-:W-:Y:S01]  /*b6e0*/  R2UR UR24, R22 ;  /* 0x00000000161872ca */ /* 0x000fe200000e0000 */
[----:B------:R-:W-:Y:S01]  /*b6f0*/  UIADD3 UR23, UR23, 0x20100, URZ ;  /* 0x0002010017177890 */ /* 0x000fe2000fffe03f */
[----:B------:R-:W-:Y:S01]  /*b700*/  R2UR UR27, R6 ;  /* 0x00000000061b72ca */ /* 0x000fe200000e0000 */
[----:B------:R-:W-:Y:S01]  /*b710*/  UIADD3 UR14, UP1, UR32, 0x1f0, URZ ;  /* 0x000001f0200e7890 */ /* 0x000fe2000ff3e03f */
[----:B------:R-:W-:Y:S01]  /*b720*/  R2UR UR25, R23 ;  /* 0x00000000171972ca */ /* 0x000fe200000e0000 */
[----:B------:R-:W-:Y:S01]  /*b730*/  VIADD R20, R20, 0x40 ;  /* 0x0000004014147836 */ /* 0x000fe20000000000 */
[----:B------:R-:W-:Y:S01]  /*b740*/  R2UR UR26, R24 ;  /* 0x00000000181a72ca */ /* 0x000fe200000e0000 */
[----:B------:R-:W-:Y:S01]  /*b750*/  UIADD3 UR8, UR13, 0x100, URZ ;  /* 0x000001000d087890 */ /* 0x000fe2000fffe03f */
[----:B------:R-:W-:Y:S01]  /*b760*/  R2UR UR30, R15 ;  /* 0x000000000f1e72ca */ /* 0x000fe200000e0000 */
[----:B------:R-:W-:Y:S01]  /*b770*/  UIADD3 UR19, UR13, 0x2100, URZ ;  /* 0x000021000d137890 */ /* 0x000fe2000fffe03f */
[----:B------:R-:W-:Y:S01]  /*b780*/  ISETP.GT.AND P3, PT, R4, 0x1, PT ;  /* 0x000000010400780c */ /* 0x000fe20003f64270 */
[----:B------:R-:W-:Y:S01]  /*b790*/  UIADD3 UR20, UR13, 0x4100, URZ ;  /* 0x000041000d147890 */ /* 0x000fe2000fffe03f */
[----:B------:R-:W-:Y:S01]  /*b7a0*/  IADD3 R6, R6, 0x1, RZ ;  /* 0x0000000106067810 */ /* 0x000fe20007ffe0ff */
[----:B------:R-:W-:-:S02]  /*b7b0*/  UIADD3 UR21, UR13, 0x6100, URZ ;  /* 0x000061000d157890 */ /* 0x000fc4000fffe03f */
[----:B------:R-:W-:Y:S01]  /*b7c0*/  ULEA UR13, UR27, UR23, 0xe ;  /* 0x000000171b0d7291 */ /* 0x000fe2000f8e703f */
[----:B------:R0:W-:Y:S01]  /*b7d0*/  UTMALDG.3D [UR8], [UR6], desc[UR16] ;  /* 0x00001008060075b4 */ /* 0x0001e20008011000 */
[----:B------:R-:W-:Y:S01]  /*b7e0*/  UIADD3.X UR15, URZ, UR33, URZ, UP1, !UPT ;  /* 0x000000213f0f7290 */ /* 0x000fe20008ffe43f */
[----:B------:R-:W-:-:S04]  /*b7f0*/  ISETP.NE.AND P1, PT, R6, 0x4, PT ;  /* 0x000000040600780c */ /* 0x000fc80003f25270 */
[----:B------:R-:W-:Y:S02]  /*b800*/  SEL R12, RZ, 0x1, P1 ;  /* 0x00000001ff0c7807 */ /* 0x000fe40000800000 */
[----:B------:R-:W-:Y:S02]  /*b810*/  SEL R6, R6, RZ, P1 ;  /* 0x000000ff06067207 */ /* 0x000fe40000800000 */
[----:B------:R-:W-:Y:S01]  /*b820*/  LOP3.LUT R5, R5, R12, RZ, 0x3c, !PT ;  /* 0x0000000c05057212 */ /* 0x000fe200078e3cff */
[----:B0-----:R-:W-:Y:S01]  /*b830*/  UMOV UR10, UR24 ;  /* 0x00000018000a7c82 */ /* 0x001fe20008000000 */
[----:B------:R-:W-:Y:S01]  /*b840*/  R2UR UR24, R25 ;  /* 0x00000000191872ca */ /* 0x000fe200000e0000 */
[----:B------:R-:W-:Y:S01]  /*b850*/  UMOV UR8, UR19 ;  /* 0x0000001300087c82 */ /* 0x000fe20008000000 */
[----:B------:R-:W-:Y:S01]  /*b860*/  UIADD3 UR19, UR13, 0x2000, URZ ;  /* 0x000020000d137890 */ /* 0x000fe2000fffe03f */
[----:B------:R0:W-:Y:S02]  /*b870*/  UTMALDG.3D [UR8], [UR6], desc[UR16] ;  /* 0x00001008060075b4 */ /* 0x0001e40008011000 */
[----:B0-----:R-:W-:Y:S01]  /*b880*/  UMOV UR8, UR20 ;  /* 0x0000001400087c82 */ /* 0x001fe20008000000 */
[----:B------:R-:W-:-:S02]  /*b890*/  UMOV UR10, UR25 ;  /* 0x00000019000a7c82 */ /* 0x000fc40008000000 */
[----:B------:R0:W-:Y:S02]  /*b8a0*/  UTMALDG.3D [UR8], [UR6], desc[UR16] ;  /* 0x00001008060075b4 */ /* 0x0001e40008011000 */
[----:B0-----:R-:W-:Y:S01]  /*b8b0*/  UMOV UR8, UR21 ;  /* 0x0000001500087c82 */ /* 0x001fe20008000000 */
[----:B------:R-:W-:Y:S02]  /*b8c0*/  UMOV UR10, UR26 ;  /* 0x0000001a000a7c82 */ /* 0x000fe40008000000 */
[----:B------:R0:W-:Y:S02]  /*b8d0*/  UTMALDG.3D [UR8], [UR6], desc[UR16] ;  /* 0x00001008060075b4 */ /* 0x0001e40008011000 */
[----:B0-----:R-:W-:Y:S01]  /*b8e0*/  UMOV UR8, UR13 ;  /* 0x0000000d00087c82 */ /* 0x001fe20008000000 */
[----:B------:R-:W-:Y:S02]  /*b8f0*/  UMOV UR10, UR30 ;  /* 0x0000001e000a7c82 */ /* 0x000fe40008000000 */
[----:B------:R0:W-:Y:S02]  /*b900*/  UTMALDG.3D [UR8], [UR14], desc[UR16] ;  /* 0x000010080e0075b4 */ /* 0x0001e40008011000 */
[----:B0-----:R-:W-:Y:S01]  /*b910*/  UMOV UR8, UR19 ;  /* 0x0000001300087c82 */ /* 0x001fe20008000000 */
[----:B------:R-:W-:-:S02]  /*b920*/  UMOV UR10, UR24 ;  /* 0x00000018000a7c82 */ /* 0x000fc40008000000 */
[----:B------:R0:W-:Y:S02]  /*b930*/  UTMALDG.3D [UR8], [UR14], desc[UR16] ;  /* 0x000010080e0075b4 */ /* 0x0001e40008011000 */
[----:B0-----:R-:W-:Y:S05]  /*b940*/  @P3 BRA `(.L_x_295) ;  /* 0xfffffff800f83947 */ /* 0x001fea000383ffff */
.L_x_291:
[----:B------:R-:W-:Y:S05]  /*b950*/  BSYNC B1 ;  /* 0x0000000000017941 */ /* 0x000fea0003800000 */
.L_x_290:
[----:B------:R-:W-:Y:S01]  /*b960*/  LOP3.LUT P3, RZ, R11, 0xff, RZ, 0xc0, !PT ;  /* 0x000000ff0bff7812 */ /* 0x000fe2000786c0ff */
[----:B------:R-:W-:Y:S01]  /*b970*/  IMAD.IADD R0, R13, 0x1, R0 ;  /* 0x000000010d007824 */ /* 0x000fe200078e0200 */
[----:B------:R-:W-:Y:S01]  /*b980*/  IADD3 R16, P4, R16, UR28, RZ ;  /* 0x0000001c10107c10 */ /* 0x000fe2000ff9e0ff */
[----:B------:R-:W-:Y:S01]  /*b990*/  ULDC.64 UR6, c[0x0][0x650] ;  /* 0x0001940000067ab9 */ /* 0x000fe20000000a00 */
[----:B------:R-:W-:Y:S01]  /*b9a0*/  BSSY B1, `(.L_x_296) ;  /* 0x000006b000017945 */ /* 0x000fe20003800000 */
[----:B------:R-:W-:Y:S01]  /*b9b0*/  IMAD.MOV.U32 R7, RZ, RZ, -0x1 ;  /* 0xffffffffff077424 */ /* 0x000fe200078e00ff */
[----:B------:R-:W-:Y:S01]  /*b9c0*/  SHF.R.U32.HI R4, RZ, 0x2, R0 ;  /* 0x00000002ff047819 */ /* 0x000fe20000011600 */
[----:B------:R-:W-:Y:S01]  /*b9d0*/  IMAD.MOV.U32 R9, RZ, RZ, -0x1 ;  /* 0xffffffffff097424 */ /* 0x000fe200078e00ff */
[----:B------:R-:W-:Y:S01]  /*b9e0*/  ISETP.GT.U32.AND P1, PT, R0, 0x3, PT ;  /* 0x000000030000780c */ /* 0x000fe20003f24070 */
[----:B------:R-:W-:Y:S01]  /*b9f0*/  IMAD.MOV.U32 R8, RZ, RZ, -0x1 ;  /* 0xffffffffff087424 */ /* 0x000fe200078e00ff */
[----:B------:R-:W-:-:S02]  /*ba00*/  LOP3.LUT R4, R4, 0x1, RZ, 0xc0, !PT ;  /* 0x0000000104047812 */ /* 0x000fc400078ec0ff */
[----:B------:R-:W-:Y:S01]  /*ba10*/  ISETP.LT.U32.AND P1, PT, R13, 0x4, P1 ;  /* 0x000000040d00780c */ /* 0x000fe20000f21070 */
[----:B------:R-:W0:Y:S01]  /*ba20*/  @P3 S2R R6, SR_CgaCtaId ;  /* 0x0000000000063919 */ /* 0x000e220000008800 */
[----:B------:R-:W-:Y:S02]  /*ba30*/  @P3 MOV R5, 0x400 ;  /* 0x0000040000053802 */ /* 0x000fe40000000f00 */
[----:B------:R-:W-:Y:S02]  /*ba40*/  IADD3.X R17, R17, UR18, RZ, P4, !PT ;  /* 0x0000001211117c10 */ /* 0x000fe4000a7fe4ff */
[----:B------:R-:W-:Y:S02]  /*ba50*/  ISETP.GE.U32.AND P4, PT, R16, UR6, PT ;  /* 0x0000000610007c0c */ /* 0x000fe4000bf86070 */
[----:B------:R-:W-:Y:S02]  /*ba60*/  LOP3.LUT R0, R0, 0x3, RZ, 0xc0, !PT ;  /* 0x0000000300007812 */ /* 0x000fe400078ec0ff */
[----:B------:R-:W-:-:S02]  /*ba70*/  PRMT R11, RZ, 0x7610, R11 ;  /* 0x00007610ff0b7816 */ /* 0x000fc4000000000b */
[----:B0-----:R-:W-:-:S04]  /*ba80*/  @P3 LEA R5, R6, R5, 0x18 ;  /* 0x0000000506053211 */ /* 0x001fc800078ec0ff */
[----:B------:R0:W-:Y:S01]  /*ba90*/  @P3 SYNCS.ARRIVE.TRANS64.A1T0 RZ, [R5+URZ+0x58], RZ ;  /* 0x000058ff05ff39a7 */ /* 0x0001e2000810003f */
[----:B------:R-:W-:Y:S02]  /*baa0*/  ISETP.NE.U32.AND P3, PT, R4, 0x1, PT ;  /* 0x000000010400780c */ /* 0x000fe40003f65070 */
[----:B------:R-:W-:Y:S02]  /*bab0*/  SEL R4, RZ, 0x1, !P1 ;  /* 0x00000001ff047807 */ /* 0x000fe40004800000 */
[----:B------:R-:W-:Y:S02]  /*bac0*/  ISETP.GE.U32.AND.EX P1, PT, R17, UR7, PT, P4 ;  /* 0x0000000711007c0c */ /* 0x000fe4000bf26140 */
[----:B------:R-:W-:-:S04]  /*bad0*/  ISETP.GT.U32.AND P3, PT, R13, 0x3, !P3 ;  /* 0x000000030d00780c */ /* 0x000fc80005f64070 */
[----:B0-----:R-:W-:-:S04]  /*bae0*/  SEL R5, RZ, 0x1, !P3 ;  /* 0x00000001ff057807 */ /* 0x001fc80005800000 */
[--C-:B------:R-:W-:Y:S02]  /*baf0*/  LOP3.LUT R3, R5, R3, R4.reuse, 0x96, !PT ;  /* 0x0000000305037212 */ /* 0x100fe400078e9604 */
[----:B------:R-:W-:Y:S01]  /*bb00*/  PRMT R4, RZ, 0x7610, R4 ;  /* 0x00007610ff047816 */ /* 0x000fe20000000004 */
[----:B------:R-:W-:Y:S06]  /*bb10*/  @P1 BRA `(.L_x_297) ;  /* 0x00000004004c1947 */ /* 0x000fec0003800000 */
[----:B------:R-:W-:Y:S01]  /*bb20*/  ULDC.64 UR6, c[0x0][0x628] ;  /* 0x00018a0000067ab9 */ /* 0x000fe20000000a00 */
[----:B------:R-:W0:Y:S01]  /*bb30*/  S2R R14, SR_CTAID.X ;  /* 0x00000000000e7919 */ /* 0x000e220000002500 */
[----:B------:R-:W-:Y:S01]  /*bb40*/  ISETP.NE.U32.AND P1, PT, RZ, UR6, PT ;  /* 0x00000006ff007c0c */ /* 0x000fe2000bf25070 */
[----:B------:R-:W-:Y:S01]  /*bb50*/  ULDC UR9, c[0x0][0x630] ;  /* 0x00018c0000097ab9 */ /* 0x000fe20000000800 */
[----:B------:R-:W-:Y:S01]  /*bb60*/  MOV R4, R16 ;  /* 0x0000001000047202 */ /* 0x000fe20000000f00 */
[----:B------:R-:W1:Y:S01]  /*bb70*/  S2R R12, SR_CTAID.Y ;  /* 0x00000000000c7919 */ /* 0x000e620000002600 */
[----:B------:R-:W-:Y:S01]  /*bb80*/  ISETP.NE.AND.EX P1, PT, RZ, UR7, PT, P1 ;  /* 0x00000007ff007c0c */ /* 0x000fe2000bf25310 */
[----:B------:R-:W-:-:S12]  /*bb90*/  IMAD.MOV.U32 R5, RZ, RZ, R17 ;  /* 0x000000ffff057224 */ /* 0x000fd800078e0011 */
[----:B------:R-:W-:Y:S05]  /*bba0*/  @!P1 BRA `(.L_x_298) ;  /* 0x0000000000289947 */ /* 0x000fea0003800000 */
[----:B------:R-:W-:Y:S02]  /*bbb0*/  ULDC UR8, c[0x0][0x634] ;  /* 0x00018d0000087ab9 */ /* 0x000fe40000000800 */
[----:B------:R-:W-:-:S05]  /*bbc0*/  IADD3 R9, P1, R16, UR8, RZ ;  /* 0x0000000810097c10 */ /* 0x000fca000ff3e0ff */
[----:B------:R-:W-:-:S04]  /*bbd0*/  IMAD.X R15, RZ, RZ, R17, P1 ;  /* 0x000000ffff0f7224 */ /* 0x000fc800008e0611 */
[----:B------:R-:W-:-:S04]  /*bbe0*/  IMAD.WIDE.U32 R6, R15, UR6, RZ ;  /* 0x000000060f067c25 */ /* 0x000fc8000f8e00ff */
[----:B------:R-:W-:-:S04]  /*bbf0*/  IMAD.WIDE.U32 R6, P1, R9, UR7, R6 ;  /* 0x0000000709067c25 */ /* 0x000fc8000f820006 */
[----:B------:R-:W-:-:S04]  /*bc00*/  IMAD.WIDE.U32 R8, R9, UR6, RZ ;  /* 0x0000000609087c25 */ /* 0x000fc8000f8e00ff */
[----:B------:R-:W-:Y:S01]  /*bc10*/  IMAD.X R5, RZ, RZ, RZ, P1 ;  /* 0x000000ffff057224 */ /* 0x000fe200008e06ff */
[----:B------:R-:W-:Y:S01]  /*bc20*/  IADD3 RZ, P1, R9, R6, RZ ;  /* 0x0000000609ff7210 */ /* 0x000fe20007f3e0ff */
[----:B------:R-:W-:-:S04]  /*bc30*/  IMAD.MOV.U32 R4, RZ, RZ, R7 ;  /* 0x000000ffff047224 */ /* 0x000fc800078e0007 */
[----:B------:R-:W-:-:S08]  /*bc40*/  IMAD.WIDE.U32.X R4, R15, UR7, R4, P1 ;  /* 0x000000070f047c25 */ /* 0x000fd000088e0404 */
.L_x_298:
[--C-:B------:R-:W-:Y:S01]  /*bc50*/  SHF.R.U64 R8, R4, UR9, R5.reuse ;  /* 0x0000000904087c19 */ /* 0x100fe20008001205 */
[----:B------:R-:W-:Y:S01]  /*bc60*/  ULDC.64 UR6, c[0x0][0x620] ;  /* 0x0001880000067ab9 */ /* 0x000fe20000000a00 */
[----:B------:R-:W-:Y:S01]  /*bc70*/  SHF.R.U32.HI R4, RZ, UR9, R5 ;  /* 0x00000009ff047c19 */ /* 0x000fe20008011605 */
[----:B------:R-:W2:Y:S01]  /*bc80*/  LDC R25, c[0x0][0x144] ;  /* 0x00005100ff197b82 */ /* 0x000ea20000000800 */
[----:B------:R-:W-:Y:S01]  /*bc90*/  IADD3 R7, P1, RZ, -R8, RZ ;  /* 0x80000008ff077210 */ /* 0x000fe20007f3e0ff */
[----:B------:R-:W-:Y:S01]  /*bca0*/  ULDC.64 UR10, c[0x0][0x640] ;  /* 0x00019000000a7ab9 */ /* 0x000fe20000000a00 */
[----:B0-----:R-:W-:Y:S01]  /*bcb0*/  I2FP.F32.U32 R9, R14 ;  /* 0x0000000e00097245 */ /* 0x001fe20000201000 */
[----:B------:R-:W-:Y:S02]  /*bcc0*/  ULDC UR8, c[0x0][0x608] ;  /* 0x0001820000087ab9 */ /* 0x000fe40000000800 */
[----:B------:R-:W-:Y:S01]  /*bcd0*/  IMAD.X R4, RZ, RZ, ~R4, P1 ;  /* 0x000000ffff047224 */ /* 0x000fe200008e0e04 */
[----:B------:R-:W-:Y:S01]  /*bce0*/  ISETP.NE.U32.AND P1, PT, RZ, UR10, PT ;  /* 0x0000000aff007c0c */ /* 0x000fe2000bf25070 */
[----:B------:R-:W0:Y:S02]  /*bcf0*/  LDC R21, c[0x0][0x148] ;  /* 0x00005200ff157b82 */ /* 0x000e240000000800 */
[----:B------:R-:W-:Y:S01]  /*bd00*/  IMAD R6, R4, UR6, RZ ;  /* 0x0000000604067c24 */ /* 0x000fe2000f8e02ff */
[----:B------:R-:W-:Y:S01]  /*bd10*/  ISETP.NE.AND.EX P1, PT, RZ, UR11, PT, P1 ;  /* 0x0000000bff007c0c */ /* 0x000fe2000bf25310 */
[----:B------:R-:W-:Y:S01]  /*bd20*/  IMAD.WIDE.U32 R4, R7, UR6, R16 ;  /* 0x0000000607047c25 */ /* 0x000fe2000f8e0010 */
[----:B------:R-:W-:-:S03]  /*bd30*/  ULDC UR6, c[0x0][0x150] ;  /* 0x0000540000067ab9 */ /* 0x000fc60000000800 */
[----:B------:R-:W-:Y:S02]  /*bd40*/  IMAD R7, R7, UR7, R6 ;  /* 0x0000000707077c24 */ /* 0x000fe4000f8e0206 */
[----:B------:R-:W-:Y:S01]  /*bd50*/  FMUL R6, R9, UR6 ;  /* 0x0000000609067c20 */ /* 0x000fe20008400000 */
[----:B------:R-:W-:Y:S01]  /*bd60*/  ULDC UR6, c[0x0][0x618] ;  /* 0x0001860000067ab9 */ /* 0x000fe20000000800 */
[----:B------:R-:W-:Y:S01]  /*bd70*/  ULDC UR7, c[0x0][0x154] ;  /* 0x0000550000077ab9 */ /* 0x000fe20000000800 */
[----:B------:R-:W-:-:S03]  /*bd80*/  IMAD.IADD R5, R5, 0x1, R7 ;  /* 0x0000000105057824 */ /* 0x000fc600078e0207 */
[----:B------:R-:W3:Y:S02]  /*bd90*/  F2I.U32.TRUNC.NTZ R6, R6 ;  /* 0x0000000600067305 */ /* 0x000ee4000020f000 */
[----:B------:R-:W-:Y:S02]  /*bda0*/  SHF.R.U64 R9, R4, UR6, R5 ;  /* 0x0000000604097c19 */ /* 0x000fe40008001205 */
[----:B-1----:R-:W-:-:S05]  /*bdb0*/  I2FP.F32.U32 R4, R12 ;  /* 0x0000000c00047245 */ /* 0x002fca0000201000 */
[----:B------:R-:W-:Y:S01]  /*bdc0*/  FMUL R22, R4, UR7 ;  /* 0x0000000704167c20 */ /* 0x000fe20008400000 */
[----:B------:R-:W-:Y:S01]  /*bdd0*/  SHF.R.U32.HI R4, RZ, UR6, R5 ;  /* 0x00000006ff047c19 */ /* 0x000fe20008011605 */
[----:B------:R-:W-:-:S03]  /*bde0*/  ULDC UR6, c[0x0][0x658] ;  /* 0x0001960000067ab9 */ /* 0x000fc60000000800 */
[--C-:B------:R-:W-:Y:S01]  /*bdf0*/  SHF.R.U64 R20, R9, UR8, R4.reuse ;  /* 0x0000000809147c19 */ /* 0x100fe20008001204 */
[----:B------:R-:W1:Y:S01]  /*be00*/  F2I.U32.TRUNC.NTZ R22, R22 ;  /* 0x0000001600167305 */ /* 0x000e62000020f000 */
[----:B------:R-:W-:Y:S02]  /*be10*/  SHF.R.U32.HI R5, RZ, UR8, R4 ;  /* 0x00000008ff057c19 */ /* 0x000fe40008011604 */
[----:B---3--:R-:W-:Y:S02]  /*be20*/  IADD3 R6, -R6, RZ, RZ ;  /* 0x000000ff06067210 */ /* 0x008fe40007ffe1ff */
[--C-:B------:R-:W-:Y:S02]  /*be30*/  SHF.R.U64 R15, R20, UR6, R5.reuse ;  /* 0x00000006140f7c19 */ /* 0x100fe40008001205 */
[----:B------:R-:W-:Y:S01]  /*be40*/  SHF.R.U32.HI R23, RZ, UR6, R5 ;  /* 0x00000006ff177c19 */ /* 0x000fe20008011605 */
[----:B--2---:R-:W-:Y:S02]  /*be50*/  IMAD R14, R25, R6, R14 ;  /* 0x00000006190e7224 */ /* 0x004fe400078e020e */
[----:B------:R-:W-:-:S02]  /*be60*/  IMAD.MOV.U32 R4, RZ, RZ, R15 ;  /* 0x000000ffff047224 */ /* 0x000fc400078e000f */
[----:B------:R-:W-:Y:S01]  /*be70*/  IMAD.MOV.U32 R5, RZ, RZ, R23 ;  /* 0x000000ffff057224 */ /* 0x000fe200078e0017 */
[----:B------:R-:W-:Y:S06]  /*be80*/  @!P1 BRA `(.L_x_299) ;  /* 0x0000000000289947 */ /* 0x000fec0003800000 */
[----:B------:R-:W-:Y:S02]  /*be90*/  ULDC UR6, c[0x0][0x64c] ;  /* 0x0001930000067ab9 */ /* 0x000fe40000000800 */
[----:B------:R-:W-:-:S05]  /*bea0*/  IADD3 R5, P1, R15, UR6, RZ ;  /* 0x000000060f057c10 */ /* 0x000fca000ff3e0ff */
[----:B------:R-:W-:-:S04]  /*beb0*/  IMAD.X R23, RZ, RZ, R23, P1 ;  /* 0x000000ffff177224 */ /* 0x000fc800008e0617 */
[----:B------:R-:W-:-:S04]  /*bec0*/  IMAD.WIDE.U32 R6, R23, UR10, RZ ;  /* 0x0000000a17067c25 */ /* 0x000fc8000f8e00ff */
[----:B------:R-:W-:-:S04]  /*bed0*/  IMAD.WIDE.U32 R6, P1, R5, UR11, R6 ;  /* 0x0000000b05067c25 */ /* 0x000fc8000f820006 */
[----:B------:R-:W-:-:S04]  /*bee0*/  IMAD.WIDE.U32 R4, R5, UR10, RZ ;  /* 0x0000000a05047c25 */ /* 0x000fc8000f8e00ff */
[----:B------:R-:W-:Y:S01]  /*bef0*/  IMAD.MOV.U32 R4, RZ, RZ, R7 ;  /* 0x000000ffff047224 */ /* 0x000fe200078e0007 */
[----:B------:R-:W-:Y:S01]  /*bf00*/  IADD3 RZ, P3, R5, R6, RZ ;  /* 0x0000000605ff7210 */ /* 0x000fe20007f7e0ff */
[----:B------:R-:W-:-:S04]  /*bf10*/  IMAD.X R5, RZ, RZ, RZ, P1 ;  /* 0x000000ffff057224 */ /* 0x000fc800008e06ff */
[----:B------:R-:W-:-:S08]  /*bf20*/  IMAD.WIDE.U32.X R4, R23, UR11, R4, P3 ;  /* 0x0000000b17047c25 */ /* 0x000fd000098e0404 */
.L_x_299:
[----:B------:R-:W-:Y:S01]  /*bf30*/  ISETP.NE.AND P1, PT, R2, 0x1, PT ;  /* 0x000000010200780c */ /* 0x000fe20003f25270 */
[----:B------:R-:W-:Y:S01]  /*bf40*/  ULDC UR6, c[0x0][0x648] ;  /* 0x0001920000067ab9 */ /* 0x000fe20000000800 */
[----:B------:R-:W-:Y:S01]  /*bf50*/  LOP3.LUT R20, R20, UR22, RZ, 0xc0, !PT ;  /* 0x0000001614147c12 */ /* 0x000fe2000f8ec0ff */
[----:B-1----:R-:W-:Y:S01]  /*bf60*/  IMAD.MOV R22, RZ, RZ, -R22 ;  /* 0x000000ffff167224 */ /* 0x002fe200078e0a16 */
[----:B------:R-:W-:Y:S01]  /*bf70*/  SHF.R.U64 R5, R4, UR6, R5 ;  /* 0x0000000604057c19 */ /* 0x000fe20008001205 */
[----:B------:R-:W-:Y:S01]  /*bf80*/  ULDC UR6, c[0x0][0x638] ;  /* 0x00018e0000067ab9 */ /* 0x000fe20000000800 */
[----:B------:R-:W-:Y:S01]  /*bf90*/  LOP3.LUT R6, R9, UR4, RZ, 0xc0, !PT ;  /* 0x0000000409067c12 */ /* 0x000fe2000f8ec0ff */
[----:B------:R-:W-:Y:S01]  /*bfa0*/  ULDC UR7, c[0x0][0x610] ;  /* 0x0001840000077ab9 */ /* 0x000fe20000000800 */
[C---:B------:R-:W-:Y:S01]  /*bfb0*/  IADD3 R4, -R5.reuse, RZ, RZ ;  /* 0x000000ff05047210 */ /* 0x040fe20007ffe1ff */
[----:B------:R-:W-:-:S04]  /*bfc0*/  IMAD R5, R5, UR5, R20 ;  /* 0x0000000505057c24 */ /* 0x000fc8000f8e0214 */
[----:B0-----:R-:W-:Y:S02]  /*bfd0*/  @P1 IMAD R14, R21, R22, R12 ;  /* 0x00000016150e1224 */ /* 0x001fe400078e020c */
[----:B------:R-:W-:Y:S01]  /*bfe0*/  IMAD R15, R4, UR6, R15 ;  /* 0x00000006040f7c24 */ /* 0x000fe2000f8e020f */
[----:B------:R-:W-:Y:S01]  /*bff0*/  ULDC UR6, c[0x0][0x600] ;  /* 0x0001800000067ab9 */ /* 0x000fe20000000800 */
[----:B------:R-:W-:Y:S02]  /*c000*/  IMAD R14, R5, UR7, R14 ;  /* 0x00000007050e7c24 */ /* 0x000fe4000f8e020e */
[----:B------:R-:W-:Y:S02]  /*c010*/  IMAD R15, R15, UR6, R6 ;  /* 0x000000060f0f7c24 */ /* 0x000fe4000f8e0206 */
[----:B------:R-:W-:-:S03]  /*c020*/  IMAD.MOV.U32 R4, RZ, RZ, 0x1 ;  /* 0x00000001ff047424 */ /* 0x000fc600078e00ff */
[----:B------:R-:W-:Y:S02]  /*c030*/  SEL R9, R15, R14, !P1 ;  /* 0x0000000e0f097207 */ /* 0x000fe40004800000 */
[----:B------:R-:W-:-:S07]  /*c040*/  SEL R7, R14, R15, !P1 ;  /* 0x0000000f0e077207 */ /* 0x000fce0004800000 */
.L_x_297:
[----:B------:R-:W-:Y:S05]  /*c050*/  BSYNC B1 ;  /* 0x0000000000017941 */ /* 0x000fea0003800000 */
.L_x_296:
[----:B------:R-:W-:-:S13]  /*c060*/  LOP3.LUT P1, RZ, R4, 0xff, RZ, 0xc0, !PT ;  /* 0x000000ff04ff7812 */ /* 0x000fda000782c0ff */
[----:B------:R-:W-:Y:S05]  /*c070*/  @P1 BRA `(.L_x_300) ;  /* 0xfffffff000e41947 */ /* 0x000fea000383ffff */
[----:B------:R-:W-:Y:S05]  /*c080*/  BSYNC B0 ;  /* 0x0000000000007941 */ /* 0x000fea0003800000 */
.L_x_288:
[----:B------:R-:W-:-:S03]  /*c090*/  UMOV UR6, 0xffffffff ;  /* 0xffffffff00067882 */ /* 0x000fc60000000000 */
[----:B------:R-:W-:Y:S05]  /*c0a0*/  BRA.DIV UR6, `(.L_x_301) ;  /* 0x0000000606187947 */ /* 0x000fea000b800000 */
[----:B------:R-:W-:-:S13]  /*c0b0*/  ELECT P6, URZ, PT ;  /* 0x00000000003f782f */ /* 0x000fda00038c0000 */
.L_x_315:
[----:B------:R-:W-:Y:S04]  /*c0c0*/  BSSY B0, `(.L_x_302) ;  /* 0x000002b000007945 */ /* 0x000fe80003800000 */
[----:B------:R-:W-:Y:S05]  /*c0d0*/  @!P6 BRA `(.L_x_303) ;  /* 0x0000000000a4e947 */ /* 0x000fea0003800000 */
[----:B------:R-:W-:-:S04]  /*c0e0*/  LOP3.LUT R19, R19, 0x2, RZ, 0xfc, !PT ;  /* 0x0000000213137812 */ /* 0x000fc800078efcff */
[----:B------:R-:W-:-:S13]  /*c0f0*/  ISETP.NE.AND P0, PT, R19, 0x3, PT ;  /* 0x000000031300780c */ /* 0x000fda0003f05270 */
[----:B------:R-:W-:Y:S05]  /*c100*/  @!P0 BRA `(.L_x_304) ;  /* 0x0000000000048947 */ /* 0x000fea0003800000 */
[----:B------:R-:W-:Y:S01]  /*c110*/  BPT.TRAP 0x1 ;  /* 0x000000040000795c */ /* 0x000fe20000300000 */
.L_x_304:
[----:B------:R-:W0:Y:S01]  /*c120*/  S2R R5, SR_CgaCtaId ;  /* 0x0000000000057919 */ /* 0x000e220000008800 */
[----:B------:R-:W-:Y:S02]  /*c130*/  MOV R2, 0x400 ;  /* 0x0000040000027802 */ /* 0x000fe40000000f00 */
[----:B------:R-:W-:Y:S02]  /*c140*/  SHF.L.U32 R4, R3, 0x1f, RZ ;  /* 0x0000001f03047819 */ /* 0x000fe400000006ff */
[----:B0-----:R-:W-:-:S05]  /*c150*/  LEA R5, R5, R2, 0x18 ;  /* 0x0000000205057211 */ /* 0x001fca00078ec0ff */
[----:B------:R-:W-:-:S04]  /*c160*/  VIADD R5, R5, 0x20 ;  /* 0x0000002005057836 */ /* 0x000fc80000000000 */
[C---:B------:R-:W-:Y:S02]  /*c170*/  IMAD R7, R0.reuse, 0x8, R5 ;  /* 0x0000000800077824 */ /* 0x040fe400078e0205 */
[----:B------:R-:W-:Y:S02]  /*c180*/  VIADD R0, R0, 0x1 ;  /* 0x0000000100007836 */ /* 0x000fe40000000000 */
[----:B------:R-:W0:Y:S03]  /*c190*/  SYNCS.PHASECHK.TRANS64.TRYWAIT P0, [R7+URZ], R4 ;  /* 0x00000004070075a7 */ /* 0x000e26000800017f */
[----:B------:R-:W-:-:S04]  /*c1a0*/  ISETP.NE.AND P1, PT, R0, 0x4, PT ;  /* 0x000000040000780c */ /* 0x000fc80003f25270 */
[----:B------:R-:W-:Y:S02]  /*c1b0*/  SEL R2, RZ, 0x1, P1 ;  /* 0x00000001ff027807 */ /* 0x000fe40000800000 */
[----:B------:R-:W-:Y:S02]  /*c1c0*/  SEL R0, R0, RZ, P1 ;  /* 0x000000ff00007207 */ /* 0x000fe40000800000 */
[----:B------:R-:W-:-:S03]  /*c1d0*/  LOP3.LUT R9, R3, R2, RZ, 0x3c, !PT ;  /* 0x0000000203097212 */ /* 0x000fc600078e3cff */
[----:B------:R-:W-:Y:S01]  /*c1e0*/  IMAD R6, R0, 0x8, R5 ;  /* 0x0000000800067824 */ /* 0x000fe200078e0205 */
[----:B------:R-:W-:Y:S01]  /*c1f0*/  SHF.L.U32 R3, R9, 0x1f, RZ ;  /* 0x0000001f09037819 */ /* 0x000fe200000006ff */
[----:B0-----:R-:W-:Y:S06]  /*c200*/  @!P0 BRA `(.L_x_305) ;  /* 0x0000000000e08947 */ /* 0x001fec0003800000 */
.L_x_316:
[----:B------:R-:W1:Y:S01]  /*c210*/  SYNCS.PHASECHK.TRANS64.TRYWAIT P0, [R6+URZ], R3 ;  /* 0x00000003060075a7 */ /* 0x000e62000800017f */
[----:B------:R-:W-:-:S05]  /*c220*/  VIADD R0, R0, 0x1 ;  /* 0x0000000100007836 */ /* 0x000fca0000000000 */
[----:B------:R-:W-:-:S04]  /*c230*/  ISETP.NE.AND P1, PT, R0, 0x4, PT ;  /* 0x000000040000780c */ /* 0x000fc80003f25270 */
[----:B------:R-:W-:Y:S02]  /*c240*/  SEL R2, RZ, 0x1, P1 ;  /* 0x00000001ff027807 */ /* 0x000fe40000800000 */
[----:B------:R-:W-:Y:S02]  /*c250*/  SEL R0, R0, RZ, P1 ;  /* 0x000000ff00007207 */ /* 0x000fe40000800000 */
[----:B------:R-:W-:Y:S02]  /*c260*/  LOP3.LUT R9, R9, R2, RZ, 0x3c, !PT ;  /* 0x0000000209097212 */ /* 0x000fe400078e3cff */
[----:B0-----:R-:W-:Y:S02]  /*c270*/  LEA R7, R0, R5, 0x3 ;  /* 0x0000000500077211 */ /* 0x001fe400078e18ff */
[----:B------:R-:W-:Y:S01]  /*c280*/  SHF.L.U32 R4, R9, 0x1f, RZ ;  /* 0x0000001f09047819 */ /* 0x000fe200000006ff */
[----:B-1----:R-:W-:Y:S06]  /*c290*/  @!P0 BRA `(.L_x_306) ;  /* 0x0000000000d08947 */ /* 0x002fec0003800000 */
.L_x_317:
[----:B------:R-:W1:Y:S01]  /*c2a0*/  SYNCS.PHASECHK.TRANS64.TRYWAIT P0, [R7+URZ], R4 ;  /* 0x00000004070075a7 */ /* 0x000e62000800017f */
[----:B------:R-:W-:-:S05]  /*c2b0*/  VIADD R0, R0, 0x1 ;  /* 0x0000000100007836 */ /* 0x000fca0000000000 */
[----:B------:R-:W-:-:S04]  /*c2c0*/  ISETP.NE.AND P1, PT, R0, 0x4, PT ;  /* 0x000000040000780c */ /* 0x000fc80003f25270 */
[----:B------:R-:W-:Y:S02]  /*c2d0*/  SEL R2, RZ, 0x1, P1 ;  /* 0x00000001ff027807 */ /* 0x000fe40000800000 */
[----:B------:R-:W-:Y:S02]  /*c2e0*/  SEL R0, R0, RZ, P1 ;  /* 0x000000ff00007207 */ /* 0x000fe40000800000 */
[----:B------:R-:W-:Y:S01]  /*c2f0*/  LOP3.LUT R2, R9, R2, RZ, 0x3c, !PT ;  /* 0x0000000209027212 */ /* 0x000fe200078e3cff */
[----:B-1----:R-:W-:Y:S06]  /*c300*/  @!P0 BRA `(.L_x_307) ;  /* 0x0000000000c88947 */ /* 0x002fec0003800000 */
.L_x_318:
[----:B------:R-:W-:Y:S01]  /*c310*/  IMAD R5, R0, 0x8, R5 ;  /* 0x0000000800057824 */ /* 0x000fe200078e0205 */
[----:B------:R-:W-:-:S07]  /*c320*/  SHF.L.U32 R0, R2, 0x1f, RZ ;  /* 0x0000001f02007819 */ /* 0x000fce00000006ff */
.L_x_308:
[----:B--2---:R2:W3:Y:S02]  /*c330*/  SYNCS.PHASECHK.TRANS64.TRYWAIT P0, [R5+URZ], R0 ;  /* 0x00000000050075a7 */ /* 0x0044e4000800017f */
[----:B---3--:R-:W-:Y:S05]  /*c340*/  @!P0 NANOSLEEP.SYNCS 0x989680 ;  /* 0x009896800000895d */ /* 0x008fea0003900000 */
[----:B------:R-:W3:Y:S02]  /*c350*/  @!P0 SYNCS.PHASECHK.TRANS64 P0, [R5+URZ], R0 ;  /* 0x00000000050085a7 */ /* 0x000ee4000800007f */
[----:B---3--:R-:W-:Y:S05]  /*c360*/  @!P0 BRA `(.L_x_308) ;  /* 0xfffffffc00f08947 */ /* 0x008fea000383ffff */
.L_x_303:
[----:B------:R-:W-:Y:S05]  /*c370*/  BSYNC B0 ;  /* 0x0000000000007941 */ /* 0x000fea0003800000 */
.L_x_302:
[----:B------:R-:W-:Y:S05]  /*c380*/  EXIT ;  /* 0x000000000000794d */ /* 0x000fea0003800000 */
.L_x_17:
[----:B---3--:R3:W4:Y:S02]  /*c390*/  SYNCS.PHASECHK.TRANS64.TRYWAIT P1, [R3+URZ], R0 ;  /* 0x00000000030075a7 */ /* 0x008724000802017f */
[----:B----4-:R-:W-:Y:S05]  /*c3a0*/  @!P1 NANOSLEEP.SYNCS 0x989680 ;  /* 0x009896800000995d */ /* 0x010fea0003900000 */
[----:B------:R-:W4:Y:S02]  /*c3b0*/  @!P1 SYNCS.PHASECHK.TRANS64 P1, [R3+URZ], R0 ;  /* 0x00000000030095a7 */ /* 0x000f24000802007f */
[----:B----4-:R-:W-:Y:S05]  /*c3c0*/  @!P1 BRA `(.L_x_17) ;  /* 0xfffffffc00f09947 */ /* 0x010fea000383ffff */
[----:B------:R-:W-:Y:S05]  /*c3d0*/  BRA `(.L_x_16) ;  /* 0xffffff4c008c7947 */ /* 0x000fea000383ffff */
.L_x_22:
[----:B-1----:R-:W-:-:S04]  /*c3e0*/  IMAD.U32 R4, RZ, RZ, UR7 ;  /* 0x00000007ff047e24 */ /* 0x002fc8000f8e00ff */
[----:B------:R1:W2:Y:S03]  /*c3f0*/  SYNCS.PHASECHK.TRANS64.TRYWAIT P1, [R4+URZ], R3 ;  /* 0x00000003040075a7 */ /* 0x0002a6000802017f */
[----:B--2---:R-:W-:Y:S05]  /*c400*/  @!P1 NANOSLEEP.SYNCS 0x989680 ;  /* 0x009896800000995d */ /* 0x004fea0003900000 */
[----:B------:R-:W2:Y:S02]  /*c410*/  @!P1 SYNCS.PHASECHK.TRANS64 P1, [R4+URZ], R3 ;  /* 0x00000003040095a7 */ /* 0x000ea4000802007f */
[----:B--2---:R-:W-:Y:S05]  /*c420*/  @!P1 BRA `(.L_x_22) ;  /* 0xfffffffc00ec9947 */ /* 0x004fea000383ffff */
[----:B------:R-:W-:Y:S05]  /*c430*/  BRA `(.L_x_21) ;  /* 0xffffff5000b87947 */ /* 0x000fea000383ffff */
.L_x_289:
[----:B------:R-:W-:Y:S01]  /*c440*/  BSSY B1, `(.L_x_309) ;  /* 0x0000006000017945 */ /* 0x000fe20003800000 */
[----:B------:R-:W-:-:S07]  /*c450*/  IMAD.MOV.U32 R15, RZ, RZ, -0x1 ;  /* 0xffffffffff0f7424 */ /* 0x000fce00078e00ff */
[----:B------:R-:W-:Y:S05]  /*c460*/  WARPSYNC.COLLECTIVE R15, `(.L_x_310) ;  /* 0x000000000f0c7348 */ /* 0x000fea0003c00000 */
[----:B------:R-:W-:Y:S02]  /*c470*/  ELECT P6, UR62, PT ;  /* 0x00000000003e782f */ /* 0x000fe400038c0000 */
[----:B------:R-:W-:Y:S01]  /*c480*/  MOV R14, UR62 ;  /* 0x0000003e000e7c02 */ /* 0x000fe20008000f00 */
[----:B------:R-:W-:Y:S10]  /*c490*/  ENDCOLLECTIVE ;  /* 0x000000000000791b */ /* 0x000ff40003800000 */
.L_x_310:
[----:B------:R-:W-:Y:S05]  /*c4a0*/  BSYNC B1 ;  /* 0x0000000000017941 */ /* 0x000fea0003800000 */
.L_x_309:
[----:B------:R-:W-:Y:S05]  /*c4b0*/  BRA `(.L_x_311) ;  /* 0xffffffec00e07947 */ /* 0x000fea000383ffff */
.L_x_292:
[----:B0-----:R0:W1:Y:S02]  /*c4c0*/  SYNCS.PHASECHK.TRANS64.TRYWAIT P1, [R12+URZ+0x20], R7 ;  /* 0x000020070c0075a7 */ /* 0x001064000802017f */
[----:B-1----:R-:W-:Y:S05]  /*c4d0*/  @!P1 NANOSLEEP.SYNCS 0x989680 ;  /* 0x009896800000995d */ /* 0x002fea0003900000 */
[----:B------:R-:W1:Y:S02]  /*c4e0*/  @!P1 SYNCS.PHASECHK.TRANS64 P1, [R12+URZ+0x20], R7 ;  /* 0x000020070c0095a7 */ /* 0x000e64000802007f */
[----:B-1----:R-:W-:Y:S05]  /*c4f0*/  @!P1 BRA `(.L_x_292) ;  /* 0xfffffffc00f09947 */ /* 0x002fea000383ffff */
[----:B------:R-:W-:Y:S05]  /*c500*/  BRA `(.L_x_312) ;  /* 0xfffffff000287947 */ /* 0x000fea000383ffff */
.L_x_301:
[----:B------:R-:W-:Y:S01]  /*c510*/  BSSY B0, `(.L_x_313) ;  /* 0x0000006000007945 */ /* 0x000fe20003800000 */
[----:B------:R-:W-:-:S07]  /*c520*/  IMAD.MOV.U32 R15, RZ, RZ, -0x1 ;  /* 0xffffffffff0f7424 */ /* 0x000fce00078e00ff */
[----:B------:R-:W-:Y:S05]  /*c530*/  WARPSYNC.COLLECTIVE R15, `(.L_x_314) ;  /* 0x000000000f0c7348 */ /* 0x000fea0003c00000 */
[----:B------:R-:W-:Y:S02]  /*c540*/  ELECT P6, UR62, PT ;  /* 0x00000000003e782f */ /* 0x000fe400038c0000 */
[----:B------:R-:W-:Y:S01]  /*c550*/  MOV R14, UR62 ;  /* 0x0000003e000e7c02 */ /* 0x000fe20008000f00 */
[----:B------:R-:W-:Y:S10]  /*c560*/  ENDCOLLECTIVE ;  /* 0x000000000000791b */ /* 0x000ff40003800000 */
.L_x_314:
[----:B------:R-:W-:Y:S05]  /*c570*/  BSYNC B0 ;  /* 0x0000000000007941 */ /* 0x000fea0003800000 */
.L_x_313:
[----:B------:R-:W-:Y:S05]  /*c580*/  BRA `(.L_x_315) ;  /* 0xfffffff800cc7947 */ /* 0x000fea000383ffff */
.L_x_305:
[----:B0-----:R0:W1:Y:S02]  /*c590*/  SYNCS.PHASECHK.TRANS64.TRYWAIT P0, [R7+URZ], R4 ;  /* 0x00000004070075a7 */ /* 0x001064000800017f */
[----:B-1----:R-:W-:Y:S05]  /*c5a0*/  @!P0 NANOSLEEP.SYNCS 0x989680 ;  /* 0x009896800000895d */ /* 0x002fea0003900000 */
[----:B------:R-:W1:Y:S02]  /*c5b0*/  @!P0 SYNCS.PHASECHK.TRANS64 P0, [R7+URZ], R4 ;  /* 0x00000004070085a7 */ /* 0x000e64000800007f */
[----:B-1----:R-:W-:Y:S05]  /*c5c0*/  @!P0 BRA `(.L_x_305) ;  /* 0xfffffffc00f08947 */ /* 0x002fea000383ffff */
[----:B------:R-:W-:Y:S05]  /*c5d0*/  BRA `(.L_x_316) ;  /* 0xfffffffc000c7947 */ /* 0x000fea000383ffff */
.L_x_306:
[----:B0-----:R0:W1:Y:S02]  /*c5e0*/  SYNCS.PHASECHK.TRANS64.TRYWAIT P0, [R6+URZ], R3 ;  /* 0x00000003060075a7 */ /* 0x001064000800017f */
[----:B-1----:R-:W-:Y:S05]  /*c5f0*/  @!P0 NANOSLEEP.SYNCS 0x989680 ;  /* 0x009896800000895d */ /* 0x002fea0003900000 */
[----:B------:R-:W1:Y:S02]  /*c600*/  @!P0 SYNCS.PHASECHK.TRANS64 P0, [R6+URZ], R3 ;  /* 0x00000003060085a7 */ /* 0x000e64000800007f */
[----:B-1----:R-:W-:Y:S05]  /*c610*/  @!P0 BRA `(.L_x_306) ;  /* 0xfffffffc00f08947 */ /* 0x002fea000383ffff */
[----:B------:R-:W-:Y:S05]  /*c620*/  BRA `(.L_x_317) ;  /* 0xfffffffc001c7947 */ /* 0x000fea000383ffff */
.L_x_307:
[----:B-1----:R1:W2:Y:S02]  /*c630*/  SYNCS.PHASECHK.TRANS64.TRYWAIT P0, [R7+URZ], R4 ;  /* 0x00000004070075a7 */ /* 0x0022a4000800017f */
[----:B--2---:R-:W-:Y:S05]  /*c640*/  @!P0 NANOSLEEP.SYNCS 0x989680 ;  /* 0x009896800000895d */ /* 0x004fea0003900000 */
[----:B------:R-:W2:Y:S02]  /*c650*/  @!P0 SYNCS.PHASECHK.TRANS64 P0, [R7+URZ], R4 ;  /* 0x00000004070085a7 */ /* 0x000ea4000800007f */
[----:B--2---:R-:W-:Y:S05]  /*c660*/  @!P0 BRA `(.L_x_307) ;  /* 0xfffffffc00f08947 */ /* 0x004fea000383ffff */
[----:B------:R-:W-:Y:S05]  /*c670*/  BRA `(.L_x_318) ;  /* 0xfffffffc00247947 */ /* 0x000fea000383ffff */
.L_x_319:
[----:B------:R-:W-:-:S00]  /*c680*/  BRA `(.L_x_319) ;  /* 0xfffffffc00fc7947 */ /* 0x000fc0000383ffff */
[----:B------:R-:W-:-:S00]  /*c690*/  NOP ;  /* 0x0000000000007918 */ /* 0x000fc00000000000 */
        /* <DEDUP_REMOVED lines=14> */
.L_x_320:


//--------------------- .nv.global.init           --------------------------
	.section	.nv.global.init,"aw",@progbits
.nv.global.init:
	.type		$str$22,@object
	.size		$str$22,($str$23 - $str$22)
$str$22:
        /*0000*/ 	.byte	0x6b, 0x5f, 0x74, 0x69, 0x6c, 0x65, 0x5f, 0x63, 0x6f, 0x75, 0x6e, 0x74, 0x20, 0x3e, 0x3d, 0x20
        /*0010*/ 	.byte	0x31, 0x00
	.type		$str$23,@object
	.size		$str$23,(__unnamed_1 - $str$23)
$str$23:
        /*0012*/ 	.byte	0x2f, 0x74, 0x6d, 0x70, 0x2f, 0x63, 0x75, 0x74, 0x6c, 0x61, 0x73, 0x73, 0x5f, 0x73, 0x77, 0x65
        /*0022*/ 	.byte	0x65, 0x70, 0x5f, 0x73, 0x72, 0x63, 0x2f, 0x69, 0x6e, 0x63, 0x6c, 0x75, 0x64, 0x65, 0x2f, 0x63
        /*0032*/ 	.byte	0x75, 0x74, 0x6c, 0x61, 0x73, 0x73, 0x2f, 0x67, 0x65, 0x6d, 0x6d, 0x2f, 0x63, 0x6f, 0x6c, 0x6c
        /*0042*/ 	.byte	0x65, 0x63, 0x74, 0x69, 0x76, 0x65, 0x2f, 0x73, 0x6d, 0x39, 0x30, 0x5f, 0x6d, 0x6d, 0x61, 0x5f
        /*0052*/ 	.byte	0x74, 0x6d, 0x61, 0x5f, 0x67, 0x6d, 0x6d, 0x61, 0x5f, 0x73, 0x73, 0x5f, 0x77, 0x61, 0x72, 0x70
        /*0062*/ 	.byte	0x73, 0x70, 0x65, 0x63, 0x69, 0x61, 0x6c, 0x69, 0x7a, 0x65, 0x64, 0x2e, 0x68, 0x70, 0x70, 0x00
	.type		__unnamed_1,@object
	.size		__unnamed_1,(.L_0 - __unnamed_1)
__unnamed_1:
        /*0072*/ 	.byte	0x76, 0x6f, 0x69, 0x64, 0x20, 0x63, 0x75, 0x74, 0x6c, 0x61, 0x73, 0x73, 0x3a, 0x3a, 0x67, 0x65
        /* <DEDUP_REMOVED lines=179> */
        /*0bb2*/ 	.byte	0x75, 0x74, 0x65, 0x3a, 0x3a, 0x69, 0x64, 0x65, 0x6e, 0x74, 0x69, 0x74, 0x79, 0x5d, 0x00
.L_0:


//--------------------- .nv.shared._ZN7cutlass13device_kernelINS_4gemm6kernel13GemmUniversalIN4cute5tupleIJiiiiEEENS1_10collective13CollectiveMmaINS1_34MainloopSm90TmaGmmaWarpSpecializedILi4ENS5_IJNS4_1CILi1EEESB_SB_EEENS1_35KernelTmaWarpSpecializedCooperativeEEENS5_IJNSA_ILi256EEENSA_ILi128EEENSA_ILi64EEEEEENS_6half_tENS5_IJSB_llEEESJ_SK_NS4_8TiledMMAINS4_8MMA_AtomIJNS4_4SM904GMMA26MMA_64x128x16_F32F16F16_SSILNSO_5MajorE1ELSQ_1ELNSO_7ScaleInE1ELSR_1EEEEEENS4_6LayoutINS5_IJNSA_ILi2EEESB_SB_EEENS5_IJSB_NSA_ILi0EEESX_EEEEENS5_IJNS4_10UnderscoreES10_S10_EEEEENS4_13SM90_TMA_LOADENS4_14ComposedLayoutINS4_7SwizzleILi3ELi4ELi3EEENS4_18smem_ptr_flag_bitsILi16EEENSU_INS5_IJSH_NSA_ILi8EEEEEENS5_IJSB_SH_EEEEEEEvNS4_8identityES13_S1D_vS1E_EENS_8epilogue10collective6detail29Sm90TmaWarpSpecializedAdapterINS1H_15DefaultEpilogueISJ_NS5_IJlSB_lEEES1L_NS1G_6thread17LinearCombinationISJ_Li1EffLNS1M_9ScaleType4KindE0ELNS_15FloatRoundStyleE2ESJ_EENS1_15EpilogueDefaultEEEEEvvEEEEvNT_6ParamsE --------------------------
	.section	.nv.shared._ZN7cutlass13device_kernelINS_4gemm6kernel13GemmUniversalIN4cute5tupleIJiiiiEEENS1_10collective13CollectiveMmaINS1_34MainloopSm90TmaGmmaWarpSpecializedILi4ENS5_IJNS4_1CILi1EEESB_SB_EEENS1_35KernelTmaWarpSpecializedCooperativeEEENS5_IJNSA_ILi256EEENSA_ILi128EEENSA_ILi64EEEEEENS_6half_tENS5_IJSB_llEEESJ_SK_NS4_8TiledMMAINS4_8MMA_AtomIJNS4_4SM904GMMA26MMA_64x128x16_F32F16F16_SSILNSO_5MajorE1ELSQ_1ELNSO_7ScaleInE1ELSR_1EEEEEENS4_6LayoutINS5_IJNSA_ILi2EEESB_SB_EEENS5_IJSB_NSA_ILi0EEESX_EEEEENS5_IJNS4_10UnderscoreES10_S10_EEEEENS4_13SM90_TMA_LOADENS4_14ComposedLayoutINS4_7SwizzleILi3ELi4ELi3EEENS4_18smem_ptr_flag_bitsILi16EEENSU_INS5_IJSH_NSA_ILi8EEEEEENS5_IJSB_SH_EEEEEEEvNS4_8identityES13_S1D_vS1E_EENS_8epilogue10collective6detail29Sm90TmaWarpSpecializedAdapterINS1H_15DefaultEpilogueISJ_NS5_IJlSB_lEEES1L_NS1G_6thread17LinearCombinationISJ_Li1EffLNS1M_9ScaleType4KindE0ELNS_15FloatRoundStyleE2ESJ_EENS1_15EpilogueDefaultEEEEEvvEEEEvNT_6ParamsE,"aw",@nobits
	.sectionflags	@""
	.align	16
	.zero		1024


//--------------------- .nv.shared.reserved.0     --------------------------
	.section	.nv.shared.reserved.0,"aw",@nobits
	.weak		__nv_reservedSMEM_offset_0_alias
	.size		__nv_reservedSMEM_offset_0_alias, 0, 0
	.other		__nv_reservedSMEM_offset_0_alias,@"STO_CUDA_RESERVED_SHARED STV_DEFAULT"
__nv_reservedSMEM_offset_0_alias:
	.zero		0


//--------------------- .nv.global                --------------------------
	.section	.nv.global,"aw",@nobits
.nv.global:
	.type		_ZN39_INTERNAL_57fe9d3e_4_k_cu_3f53f2cb_29684cute1_E,@object
	.size		_ZN39_INTERNAL_57fe9d3e_4_k_cu_3f53f2cb_29684cute1_E,(_ZN39_INTERNAL_57fe9d3e_4_k_cu_3f53f2cb_29684cuda3std3__45__cpo6cbeginE - _ZN39_INTERNAL_57fe9d3e_4_k_cu_3f53f2cb_29684cute1_E)
_ZN39_INTERNAL_57fe9d3e_4_k_cu_3f53f2cb_29684cute1_E:
	.zero		1
	.type		_ZN39_INTERNAL_57fe9d3e_4_k_cu_3f53f2cb_29684cuda3std3__45__cpo6cbeginE,@object
	.size		_ZN39_INTERNAL_57fe9d3e_4_k_cu_3f53f2cb_29684cuda3std3__45__cpo6cbeginE,(_ZN39_INTERNAL_57fe9d3e_4_k_cu_3f53f2cb_29684cuda3std3__48in_placeE - _ZN39_INTERNAL_57fe9d3e_4_k_cu_3f53f2cb_29684cuda3std3__45__cpo6cbeginE)
_ZN39_INTERNAL_57fe9d3e_4_k_cu_3f53f2cb_29684cuda3std3__45__cpo6cbeginE:
	.zero		1
	.type		_ZN39_INTERNAL_57fe9d3e_4_k_cu_3f53f2cb_29684cuda3std3__48in_placeE,@object
	.size		_ZN39_INTERNAL_57fe9d3e_4_k_cu_3f53f2cb_29684cuda3std3__48in_placeE,(_ZN39_INTERNAL_57fe9d3e_4_k_cu_3f53f2cb_29684cuda3std6ranges3__45__cpo9iter_moveE - _ZN39_INTERNAL_57fe9d3e_4_k_cu_3f53f2cb_29684cuda3std3__48in_placeE)
_ZN39_INTERNAL_57fe9d3e_4_k_cu_3f53f2cb_29684cuda3std3__48in_placeE:
	.zero		1
	.type		_ZN39_INTERNAL_57fe9d3e_4_k_cu_3f53f2cb_29684cuda3std6ranges3__45__cpo9iter_moveE,@object
	.size		_ZN39_INTERNAL_57fe9d3e_4_k_cu_3f53f2cb_29684cuda3std6ranges3__45__cpo9iter_moveE,(_ZN39_INTERNAL_57fe9d3e_4_k_cu_3f53f2cb_29684cuda3std3__45__cpo5beginE - _ZN39_INTERNAL_57fe9d3e_4_k_cu_3f53f2cb_29684cuda3std6ranges3__45__cpo9iter_moveE)
_ZN39_INTERNAL_57fe9d3e_4_k_cu_3f53f2cb_29684cuda3std6ranges3__45__cpo9iter_moveE:
	.zero		1
	.type		_ZN39_INTERNAL_57fe9d3e_4_k_cu_3f53f2cb_29684cuda3std3__45__cpo5beginE,@object
	.size		_ZN39_INTERNAL_57fe9d3e_4_k_cu_3f53f2cb_29684cuda3std3__45__cpo5beginE,(_ZN39_INTERNAL_57fe9d3e_4_k_cu_3f53f2cb_29684cuda3std3__441_GLOBAL__N__57fe9d3e_4_k_cu_3f53f2cb_29686ignoreE - _ZN39_INTERNAL_57fe9d3e_4_k_cu_3f53f2cb_29684cuda3std3__45__cpo5beginE)
_ZN39_INTERNAL_57fe9d3e_4_k_cu_3f53f2cb_29684cuda3std3__45__cpo5beginE:
	.zero		1
	.type		_ZN39_INTERNAL_57fe9d3e_4_k_cu_3f53f2cb_29684cuda3std3__441_GLOBAL__N__57fe9d3e_4_k_cu_3f53f2cb_29686ignoreE,@object
	.size		_ZN39_INTERNAL_57fe9d3e_4_k_cu_3f53f2cb_29684cuda3std3__441_GLOBAL__N__57fe9d3e_4_k_cu_3f53f2cb_29686ignoreE,(_ZN39_INTERNAL_57fe9d3e_4_k_cu_3f53f2cb_29684cute7productE - _ZN39_INTERNAL_57fe9d3e_4_k_cu_3f53f2cb_29684cuda3std3__441_GLOBAL__N__57fe9d3e_4_k_cu_3f53f2cb_29686ignoreE)
_ZN39_INTERNAL_57fe9d3e_4_k_cu_3f53f2cb_29684cuda3std3__441_GLOBAL__N__57fe9d3e_4_k_cu_3f53f2cb_29686ignoreE:
	.zero		1
	.type		_ZN39_INTERNAL_57fe9d3e_4_k_cu_3f53f2cb_29684cute7productE,@object
	.size		_ZN39_INTERNAL_57fe9d3e_4_k_cu_3f53f2cb_29684cute7productE,(_ZN39_INTERNAL_57fe9d3e_4_k_cu_3f53f2cb_29684cuda3std3__45__cpo3endE - _ZN39_INTERNAL_57fe9d3e_4_k_cu_3f53f2cb_29684cute7productE)
_ZN39_INTERNAL_57fe9d3e_4_k_cu_3f53f2cb_29684cute7productE:
	.zero		1
	.type		_ZN39_INTERNAL_57fe9d3e_4_k_cu_3f53f2cb_29684cuda3std3__45__cpo3endE,@object
	.size		_ZN39_INTERNAL_57fe9d3e_4_k_cu_3f53f2cb_29684cuda3std3__45__cpo3endE,(_ZN39_INTERNAL_57fe9d3e_4_k_cu_3f53f2cb_29684cuda3std3__419piecewise_constructE - _ZN39_INTERNAL_57fe9d3e_4_k_cu_3f53f2cb_29684cuda3std3__45__cpo3endE)
_ZN39_INTERNAL_57fe9d3e_4_k_cu_3f53f2cb_29684cuda3std3__45__cpo3endE:
	.zero		1
	.type		_ZN39_INTERNAL_57fe9d3e_4_k_cu_3f53f2cb_29684cuda3std3__419piecewise_constructE,@object
	.size		_ZN39_INTERNAL_57fe9d3e_4_k_cu_3f53f2cb_29684cuda3std3__419piecewise_constructE,(_ZN39_INTERNAL_57fe9d3e_4_k_cu_3f53f2cb_29684cuda3std3__45__cpo4cendE - _ZN39_INTERNAL_57fe9d3e_4_k_cu_3f53f2cb_29684cuda3std3__419piecewise_constructE)
_ZN39_INTERNAL_57fe9d3e_4_k_cu_3f53f2cb_29684cuda3std3__419piecewise_constructE:
	.zero		1
	.type		_ZN39_INTERNAL_57fe9d3e_4_k_cu_3f53f2cb_29684cuda3std3__45__cpo4cendE,@object
	.size		_ZN39_INTERNAL_57fe9d3e_4_k_cu_3f53f2cb_29684cuda3std3__45__cpo4cendE,(_ZN39_INTERNAL_57fe9d3e_4_k_cu_3f53f2cb_29684cuda3std6ranges3__45__cpo4swapE - _ZN39_INTERNAL_57fe9d3e_4_k_cu_3f53f2cb_29684cuda3std3__45__cpo4cendE)
_ZN39_INTERNAL_57fe9d3e_4_k_cu_3f53f2cb_29684cuda3std3__45__cpo4cendE:
	.zero		1
	.type		_ZN39_INTERNAL_57fe9d3e_4_k_cu_3f53f2cb_29684cuda3std6ranges3__45__cpo4swapE,@object
	.size		_ZN39_INTERNAL_57fe9d3e_4_k_cu_3f53f2cb_29684cuda3std6ranges3__45__cpo4swapE,(.L_8 - _ZN39_INTERNAL_57fe9d3e_4_k_cu_3f53f2cb_29684cuda3std6ranges3__45__cpo4swapE)
_ZN39_INTERNAL_57fe9d3e_4_k_cu_3f53f2cb_29684cuda3std6ranges3__45__cpo4swapE:
	.zero		1
.L_8:


//--------------------- .nv.constant0._ZN7cutlass13device_kernelINS_4gemm6kernel13GemmUniversalIN4cute5tupleIJiiiiEEENS1_10collective13CollectiveMmaINS1_34MainloopSm90TmaGmmaWarpSpecializedILi4ENS5_IJNS4_1CILi1EEESB_SB_EEENS1_35KernelTmaWarpSpecializedCooperativeEEENS5_IJNSA_ILi256EEENSA_ILi128EEENSA_ILi64EEEEEENS_6half_tENS5_IJSB_llEEESJ_SK_NS4_8TiledMMAINS4_8MMA_AtomIJNS4_4SM904GMMA26MMA_64x128x16_F32F16F16_SSILNSO_5MajorE1ELSQ_1ELNSO_7ScaleInE1ELSR_1EEEEEENS4_6LayoutINS5_IJNSA_ILi2EEESB_SB_EEENS5_IJSB_NSA_ILi0EEESX_EEEEENS5_IJNS4_10UnderscoreES10_S10_EEEEENS4_13SM90_TMA_LOADENS4_14ComposedLayoutINS4_7SwizzleILi3ELi4ELi3EEENS4_18smem_ptr_flag_bitsILi16EEENSU_INS5_IJSH_NSA_ILi8EEEEEENS5_IJSB_SH_EEEEEEEvNS4_8identityES13_S1D_vS1E_EENS_8epilogue10collective6detail29Sm90TmaWarpSpecializedAdapterINS1H_15DefaultEpilogueISJ_NS5_IJlSB_lEEES1L_NS1G_6thread17LinearCombinationISJ_Li1EffLNS1M_9ScaleType4KindE0ELNS_15FloatRoundStyleE2ESJ_EENS1_15EpilogueDefaultEEEEEvvEEEEvNT_6ParamsE --------------------------
	.section	.nv.constant0._ZN7cutlass13device_kernelINS_4gemm6kernel13GemmUniversalIN4cute5tupleIJiiiiEEENS1_10collective13CollectiveMmaINS1_34MainloopSm90TmaGmmaWarpSpecializedILi4ENS5_IJNS4_1CILi1EEESB_SB_EEENS1_35KernelTmaWarpSpecializedCooperativeEEENS5_IJNSA_ILi256EEENSA_ILi128EEENSA_ILi64EEEEEENS_6half_tENS5_IJSB_llEEESJ_SK_NS4_8TiledMMAINS4_8MMA_AtomIJNS4_4SM904GMMA26MMA_64x128x16_F32F16F16_SSILNSO_5MajorE1ELSQ_1ELNSO_7ScaleInE1ELSR_1EEEEEENS4_6LayoutINS5_IJNSA_ILi2EEESB_SB_EEENS5_IJSB_NSA_ILi0EEESX_EEEEENS5_IJNS4_10UnderscoreES10_S10_EEEEENS4_13SM90_TMA_LOADENS4_14ComposedLayoutINS4_7SwizzleILi3ELi4ELi3EEENS4_18smem_ptr_flag_bitsILi16EEENSU_INS5_IJSH_NSA_ILi8EEEEEENS5_IJSB_SH_EEEEEEEvNS4_8identityES13_S1D_vS1E_EENS_8epilogue10collective6detail29Sm90TmaWarpSpecializedAdapterINS1H_15DefaultEpilogueISJ_NS5_IJlSB_lEEES1L_NS1G_6thread17LinearCombinationISJ_Li1EffLNS1M_9ScaleType4KindE0ELNS_15FloatRoundStyleE2ESJ_EENS1_15EpilogueDefaultEEEEEvvEEEEvNT_6ParamsE,"a",@progbits
	.sectionflags	@""
	.align	4
.nv.constant0._ZN7cutlass13device_kernelINS_4gemm6kernel13GemmUniversalIN4cute5tupleIJiiiiEEENS1_10collective13CollectiveMmaINS1_34MainloopSm90TmaGmmaWarpSpecializedILi4ENS5_IJNS4_1CILi1EEESB_SB_EEENS1_35KernelTmaWarpSpecializedCooperativeEEENS5_IJNSA_ILi256EEENSA_ILi128EEENSA_ILi64EEEEEENS_6half_tENS5_IJSB_llEEESJ_SK_NS4_8TiledMMAINS4_8MMA_AtomIJNS4_4SM904GMMA26MMA_64x128x16_F32F16F16_SSILNSO_5MajorE1ELSQ_1ELNSO_7ScaleInE1ELSR_1EEEEEENS4_6LayoutINS5_IJNSA_ILi2EEESB_SB_EEENS5_IJSB_NSA_ILi0EEESX_EEEEENS5_IJNS4_10UnderscoreES10_S10_EEEEENS4_13SM90_TMA_LOADENS4_14ComposedLayoutINS4_7SwizzleILi3ELi4ELi3EEENS4_18smem_ptr_flag_bitsILi16EEENSU_INS5_IJSH_NSA_ILi8EEEEEENS5_IJSB_SH_EEEEEEEvNS4_8identityES13_S1D_vS1E_EENS_8epilogue10collective6detail29Sm90TmaWarpSpecializedAdapterINS1H_15DefaultEpilogueISJ_NS5_IJlSB_lEEES1L_NS1G_6thread17LinearCombinationISJ_Li1EffLNS1M_9ScaleType4KindE0ELNS_15FloatRoundStyleE2ESJ_EENS1_15EpilogueDefaultEEEEEvvEEEEvNT_6ParamsE:
	.zero		1664


//--------------------- SYMBOLS --------------------------

	.type		.nv.reservedSmem.offset0,@object
	.size		.nv.reservedSmem.offset0,0x4
	.type		__assertfail,@function
